//
// Generated by NVIDIA NVVM Compiler
//
// Compiler Build ID: CL-36424714
// Cuda compilation tools, release 13.0, V13.0.88
// Based on NVVM 20.0.0
//

.version 9.0
.target sm_100
.address_size 64

	// .globl	_Z20ParallelComputeStatsP10PopulationPd
.extern .func  (.param .b32 func_retval0) vprintf
(
	.param .b64 vprintf_param_0,
	.param .b64 vprintf_param_1
)
;
// _ZZ20ParallelComputeStatsP10PopulationPdE11local_wmins has been demoted
// _ZZ20ParallelComputeStatsP10PopulationPdE11local_wmaxs has been demoted
// _ZZ20ParallelComputeStatsP10PopulationPdE11local_wsums has been demoted
// _ZZ20ParallelComputeStatsP10PopulationPdE9local_xgs has been demoted
// _ZZ20ParallelComputeStatsP10PopulationPdE9local_ygs has been demoted
// _ZZ15CountPopulationiPiS_iiE12local_counts has been demoted
// _ZZ12MinMaxIntValiPiS_S_E10local_mins has been demoted
// _ZZ12MinMaxIntValiPiS_S_E10local_maxs has been demoted
// _ZZ15MinMaxDoubleValiPdS_S_E10local_mins has been demoted
// _ZZ15MinMaxDoubleValiPdS_S_E10local_maxs has been demoted
.global .align 1 .b8 $str[21] = {80, 111, 112, 117, 108, 97, 116, 105, 111, 110, 58, 32, 110, 112, 32, 61, 32, 37, 100, 10};

.visible .entry _Z20ParallelComputeStatsP10PopulationPd(
	.param .u64 .ptr .align 1 _Z20ParallelComputeStatsP10PopulationPd_param_0,
	.param .u64 .ptr .align 1 _Z20ParallelComputeStatsP10PopulationPd_param_1
)
{
	.reg .pred 	%p<82>;
	.reg .b32 	%r<137>;
	.reg .b64 	%rd<32>;
	.reg .b64 	%fd<448>;
	// demoted variable
	.shared .align 8 .b8 _ZZ20ParallelComputeStatsP10PopulationPdE11local_wmins[8192];
	// demoted variable
	.shared .align 8 .b8 _ZZ20ParallelComputeStatsP10PopulationPdE11local_wmaxs[8192];
	// demoted variable
	.shared .align 8 .b8 _ZZ20ParallelComputeStatsP10PopulationPdE11local_wsums[8192];
	// demoted variable
	.shared .align 8 .b8 _ZZ20ParallelComputeStatsP10PopulationPdE9local_xgs[8192];
	// demoted variable
	.shared .align 8 .b8 _ZZ20ParallelComputeStatsP10PopulationPdE9local_ygs[8192];
	ld.param.u64 	%rd5, [_Z20ParallelComputeStatsP10PopulationPd_param_0];
	ld.param.u64 	%rd6, [_Z20ParallelComputeStatsP10PopulationPd_param_1];
	mov.u32 	%r1, %tid.x;
	mov.u32 	%r2, %ntid.x;
	setp.ge.u32 	%p1, %r1, %r2;
	@%p1 bra 	$L__BB0_30;
	cvta.to.global.u64 	%rd7, %rd5;
	ld.global.u32 	%r48, [%rd7];
	div.u32 	%r49, %r48, %r2;
	mul.lo.s32 	%r50, %r49, %r2;
	sub.s32 	%r51, %r48, %r50;
	setp.lt.u32 	%p2, %r1, %r51;
	selp.u32 	%r52, 1, 0, %p2;
	add.s32 	%r3, %r49, %r52;
	mul.lo.s32 	%r4, %r3, %r1;
	selp.b32 	%r5, 0, %r51, %p2;
	add.s32 	%r122, %r4, %r5;
	ld.global.u64 	%rd8, [%rd7+16];
	cvta.to.global.u64 	%rd1, %rd8;
	mul.wide.s32 	%rd9, %r122, 8;
	add.s64 	%rd10, %rd1, %rd9;
	ld.global.f64 	%fd405, [%rd10];
	ld.global.u64 	%rd11, [%rd7+24];
	cvta.to.global.u64 	%rd2, %rd11;
	add.s64 	%rd12, %rd2, %rd9;
	ld.global.f64 	%fd129, [%rd12];
	mul.f64 	%fd404, %fd405, %fd129;
	ld.global.u64 	%rd13, [%rd7+32];
	cvta.to.global.u64 	%rd3, %rd13;
	add.s64 	%rd14, %rd3, %rd9;
	ld.global.f64 	%fd130, [%rd14];
	mul.f64 	%fd403, %fd405, %fd130;
	setp.lt.s32 	%p3, %r3, 2;
	mov.f64 	%fd406, %fd405;
	mov.f64 	%fd407, %fd405;
	@%p3 bra 	$L__BB0_14;
	add.s32 	%r125, %r122, 1;
	add.s32 	%r53, %r122, 2;
	add.s32 	%r54, %r122, %r3;
	max.s32 	%r55, %r54, %r53;
	not.b32 	%r56, %r4;
	add.s32 	%r57, %r55, %r56;
	sub.s32 	%r8, %r57, %r5;
	sub.s32 	%r58, %r55, %r122;
	add.s32 	%r59, %r58, -2;
	and.b32  	%r9, %r8, 7;
	setp.lt.u32 	%p4, %r59, 7;
	mov.f64 	%fd407, %fd405;
	mov.f64 	%fd406, %fd405;
	@%p4 bra 	$L__BB0_6;
	and.b32  	%r60, %r8, -8;
	neg.s32 	%r121, %r60;
	add.s64 	%rd4, %rd3, 32;
	mov.f64 	%fd407, %fd405;
	mov.f64 	%fd406, %fd405;
$L__BB0_4:
	.pragma "nounroll";
	mul.wide.s32 	%rd15, %r125, 8;
	add.s64 	%rd16, %rd1, %rd15;
	ld.global.f64 	%fd132, [%rd16];
	add.f64 	%fd133, %fd405, %fd132;
	add.s64 	%rd17, %rd2, %rd15;
	ld.global.f64 	%fd134, [%rd17];
	fma.rn.f64 	%fd135, %fd132, %fd134, %fd404;
	add.s64 	%rd18, %rd4, %rd15;
	ld.global.f64 	%fd136, [%rd18+-32];
	fma.rn.f64 	%fd137, %fd132, %fd136, %fd403;
	setp.gt.f64 	%p5, %fd407, %fd132;
	selp.f64 	%fd138, %fd132, %fd407, %p5;
	setp.lt.f64 	%p6, %fd406, %fd132;
	selp.f64 	%fd139, %fd132, %fd406, %p6;
	ld.global.f64 	%fd140, [%rd16+8];
	add.f64 	%fd141, %fd133, %fd140;
	ld.global.f64 	%fd142, [%rd17+8];
	fma.rn.f64 	%fd143, %fd140, %fd142, %fd135;
	ld.global.f64 	%fd144, [%rd18+-24];
	fma.rn.f64 	%fd145, %fd140, %fd144, %fd137;
	setp.gt.f64 	%p7, %fd138, %fd140;
	selp.f64 	%fd146, %fd140, %fd138, %p7;
	setp.lt.f64 	%p8, %fd139, %fd140;
	selp.f64 	%fd147, %fd140, %fd139, %p8;
	ld.global.f64 	%fd148, [%rd16+16];
	add.f64 	%fd149, %fd141, %fd148;
	ld.global.f64 	%fd150, [%rd17+16];
	fma.rn.f64 	%fd151, %fd148, %fd150, %fd143;
	ld.global.f64 	%fd152, [%rd18+-16];
	fma.rn.f64 	%fd153, %fd148, %fd152, %fd145;
	setp.gt.f64 	%p9, %fd146, %fd148;
	selp.f64 	%fd154, %fd148, %fd146, %p9;
	setp.lt.f64 	%p10, %fd147, %fd148;
	selp.f64 	%fd155, %fd148, %fd147, %p10;
	ld.global.f64 	%fd156, [%rd16+24];
	add.f64 	%fd157, %fd149, %fd156;
	ld.global.f64 	%fd158, [%rd17+24];
	fma.rn.f64 	%fd159, %fd156, %fd158, %fd151;
	ld.global.f64 	%fd160, [%rd18+-8];
	fma.rn.f64 	%fd161, %fd156, %fd160, %fd153;
	setp.gt.f64 	%p11, %fd154, %fd156;
	selp.f64 	%fd162, %fd156, %fd154, %p11;
	setp.lt.f64 	%p12, %fd155, %fd156;
	selp.f64 	%fd163, %fd156, %fd155, %p12;
	ld.global.f64 	%fd164, [%rd16+32];
	add.f64 	%fd165, %fd157, %fd164;
	ld.global.f64 	%fd166, [%rd17+32];
	fma.rn.f64 	%fd167, %fd164, %fd166, %fd159;
	ld.global.f64 	%fd168, [%rd18];
	fma.rn.f64 	%fd169, %fd164, %fd168, %fd161;
	setp.gt.f64 	%p13, %fd162, %fd164;
	selp.f64 	%fd170, %fd164, %fd162, %p13;
	setp.lt.f64 	%p14, %fd163, %fd164;
	selp.f64 	%fd171, %fd164, %fd163, %p14;
	ld.global.f64 	%fd172, [%rd16+40];
	add.f64 	%fd173, %fd165, %fd172;
	ld.global.f64 	%fd174, [%rd17+40];
	fma.rn.f64 	%fd175, %fd172, %fd174, %fd167;
	ld.global.f64 	%fd176, [%rd18+8];
	fma.rn.f64 	%fd177, %fd172, %fd176, %fd169;
	setp.gt.f64 	%p15, %fd170, %fd172;
	selp.f64 	%fd178, %fd172, %fd170, %p15;
	setp.lt.f64 	%p16, %fd171, %fd172;
	selp.f64 	%fd179, %fd172, %fd171, %p16;
	ld.global.f64 	%fd180, [%rd16+48];
	add.f64 	%fd181, %fd173, %fd180;
	ld.global.f64 	%fd182, [%rd17+48];
	fma.rn.f64 	%fd183, %fd180, %fd182, %fd175;
	ld.global.f64 	%fd184, [%rd18+16];
	fma.rn.f64 	%fd185, %fd180, %fd184, %fd177;
	setp.gt.f64 	%p17, %fd178, %fd180;
	selp.f64 	%fd186, %fd180, %fd178, %p17;
	setp.lt.f64 	%p18, %fd179, %fd180;
	selp.f64 	%fd187, %fd180, %fd179, %p18;
	ld.global.f64 	%fd188, [%rd16+56];
	add.f64 	%fd405, %fd181, %fd188;
	ld.global.f64 	%fd189, [%rd17+56];
	fma.rn.f64 	%fd404, %fd188, %fd189, %fd183;
	ld.global.f64 	%fd190, [%rd18+24];
	fma.rn.f64 	%fd403, %fd188, %fd190, %fd185;
	setp.gt.f64 	%p19, %fd186, %fd188;
	selp.f64 	%fd407, %fd188, %fd186, %p19;
	setp.lt.f64 	%p20, %fd187, %fd188;
	selp.f64 	%fd406, %fd188, %fd187, %p20;
	add.s32 	%r125, %r125, 8;
	add.s32 	%r122, %r122, 8;
	add.s32 	%r121, %r121, 8;
	setp.ne.s32 	%p21, %r121, 0;
	@%p21 bra 	$L__BB0_4;
	add.s32 	%r125, %r122, 1;
$L__BB0_6:
	setp.eq.s32 	%p22, %r9, 0;
	@%p22 bra 	$L__BB0_14;
	and.b32  	%r19, %r8, 3;
	setp.lt.u32 	%p23, %r9, 4;
	@%p23 bra 	$L__BB0_9;
	mul.wide.s32 	%rd19, %r125, 8;
	add.s64 	%rd20, %rd1, %rd19;
	ld.global.f64 	%fd192, [%rd20];
	add.f64 	%fd193, %fd405, %fd192;
	add.s64 	%rd21, %rd2, %rd19;
	ld.global.f64 	%fd194, [%rd21];
	fma.rn.f64 	%fd195, %fd192, %fd194, %fd404;
	add.s64 	%rd22, %rd3, %rd19;
	ld.global.f64 	%fd196, [%rd22];
	fma.rn.f64 	%fd197, %fd192, %fd196, %fd403;
	setp.gt.f64 	%p24, %fd407, %fd192;
	selp.f64 	%fd198, %fd192, %fd407, %p24;
	setp.lt.f64 	%p25, %fd406, %fd192;
	selp.f64 	%fd199, %fd192, %fd406, %p25;
	ld.global.f64 	%fd200, [%rd20+8];
	add.f64 	%fd201, %fd193, %fd200;
	ld.global.f64 	%fd202, [%rd21+8];
	fma.rn.f64 	%fd203, %fd200, %fd202, %fd195;
	ld.global.f64 	%fd204, [%rd22+8];
	fma.rn.f64 	%fd205, %fd200, %fd204, %fd197;
	setp.gt.f64 	%p26, %fd198, %fd200;
	selp.f64 	%fd206, %fd200, %fd198, %p26;
	setp.lt.f64 	%p27, %fd199, %fd200;
	selp.f64 	%fd207, %fd200, %fd199, %p27;
	ld.global.f64 	%fd208, [%rd20+16];
	add.f64 	%fd209, %fd201, %fd208;
	ld.global.f64 	%fd210, [%rd21+16];
	fma.rn.f64 	%fd211, %fd208, %fd210, %fd203;
	ld.global.f64 	%fd212, [%rd22+16];
	fma.rn.f64 	%fd213, %fd208, %fd212, %fd205;
	setp.gt.f64 	%p28, %fd206, %fd208;
	selp.f64 	%fd214, %fd208, %fd206, %p28;
	setp.lt.f64 	%p29, %fd207, %fd208;
	selp.f64 	%fd215, %fd208, %fd207, %p29;
	ld.global.f64 	%fd216, [%rd20+24];
	add.f64 	%fd405, %fd209, %fd216;
	ld.global.f64 	%fd217, [%rd21+24];
	fma.rn.f64 	%fd404, %fd216, %fd217, %fd211;
	ld.global.f64 	%fd218, [%rd22+24];
	fma.rn.f64 	%fd403, %fd216, %fd218, %fd213;
	setp.gt.f64 	%p30, %fd214, %fd216;
	selp.f64 	%fd407, %fd216, %fd214, %p30;
	setp.lt.f64 	%p31, %fd215, %fd216;
	selp.f64 	%fd406, %fd216, %fd215, %p31;
	add.s32 	%r125, %r125, 4;
$L__BB0_9:
	setp.eq.s32 	%p32, %r19, 0;
	@%p32 bra 	$L__BB0_14;
	setp.eq.s32 	%p33, %r19, 1;
	@%p33 bra 	$L__BB0_12;
	mul.wide.s32 	%rd23, %r125, 8;
	add.s64 	%rd24, %rd1, %rd23;
	ld.global.f64 	%fd220, [%rd24];
	add.f64 	%fd221, %fd405, %fd220;
	add.s64 	%rd25, %rd2, %rd23;
	ld.global.f64 	%fd222, [%rd25];
	fma.rn.f64 	%fd223, %fd220, %fd222, %fd404;
	add.s64 	%rd26, %rd3, %rd23;
	ld.global.f64 	%fd224, [%rd26];
	fma.rn.f64 	%fd225, %fd220, %fd224, %fd403;
	setp.gt.f64 	%p34, %fd407, %fd220;
	selp.f64 	%fd226, %fd220, %fd407, %p34;
	setp.lt.f64 	%p35, %fd406, %fd220;
	selp.f64 	%fd227, %fd220, %fd406, %p35;
	ld.global.f64 	%fd228, [%rd24+8];
	add.f64 	%fd405, %fd221, %fd228;
	ld.global.f64 	%fd229, [%rd25+8];
	fma.rn.f64 	%fd404, %fd228, %fd229, %fd223;
	ld.global.f64 	%fd230, [%rd26+8];
	fma.rn.f64 	%fd403, %fd228, %fd230, %fd225;
	setp.gt.f64 	%p36, %fd226, %fd228;
	selp.f64 	%fd407, %fd228, %fd226, %p36;
	setp.lt.f64 	%p37, %fd227, %fd228;
	selp.f64 	%fd406, %fd228, %fd227, %p37;
	add.s32 	%r125, %r125, 2;
$L__BB0_12:
	and.b32  	%r61, %r8, 1;
	setp.eq.b32 	%p38, %r61, 1;
	not.pred 	%p39, %p38;
	@%p39 bra 	$L__BB0_14;
	mul.wide.s32 	%rd27, %r125, 8;
	add.s64 	%rd28, %rd1, %rd27;
	ld.global.f64 	%fd231, [%rd28];
	add.f64 	%fd405, %fd405, %fd231;
	add.s64 	%rd29, %rd2, %rd27;
	ld.global.f64 	%fd232, [%rd29];
	fma.rn.f64 	%fd404, %fd231, %fd232, %fd404;
	add.s64 	%rd30, %rd3, %rd27;
	ld.global.f64 	%fd233, [%rd30];
	fma.rn.f64 	%fd403, %fd231, %fd233, %fd403;
	setp.gt.f64 	%p40, %fd407, %fd231;
	selp.f64 	%fd407, %fd231, %fd407, %p40;
	setp.lt.f64 	%p41, %fd406, %fd231;
	selp.f64 	%fd406, %fd231, %fd406, %p41;
$L__BB0_14:
	shl.b32 	%r62, %r1, 3;
	mov.u32 	%r63, _ZZ20ParallelComputeStatsP10PopulationPdE11local_wmins;
	add.s32 	%r64, %r63, %r62;
	st.shared.f64 	[%r64], %fd407;
	mov.u32 	%r65, _ZZ20ParallelComputeStatsP10PopulationPdE11local_wmaxs;
	add.s32 	%r66, %r65, %r62;
	st.shared.f64 	[%r66], %fd406;
	mov.u32 	%r67, _ZZ20ParallelComputeStatsP10PopulationPdE11local_wsums;
	add.s32 	%r68, %r67, %r62;
	st.shared.f64 	[%r68], %fd405;
	mov.u32 	%r69, _ZZ20ParallelComputeStatsP10PopulationPdE9local_xgs;
	add.s32 	%r70, %r69, %r62;
	st.shared.f64 	[%r70], %fd404;
	mov.u32 	%r71, _ZZ20ParallelComputeStatsP10PopulationPdE9local_ygs;
	add.s32 	%r72, %r71, %r62;
	st.shared.f64 	[%r72], %fd403;
	bar.sync 	0;
	setp.ne.s32 	%p42, %r1, 0;
	@%p42 bra 	$L__BB0_30;
	ld.shared.f64 	%fd443, [_ZZ20ParallelComputeStatsP10PopulationPdE11local_wmins];
	ld.shared.f64 	%fd444, [_ZZ20ParallelComputeStatsP10PopulationPdE11local_wmaxs];
	ld.shared.f64 	%fd445, [_ZZ20ParallelComputeStatsP10PopulationPdE11local_wsums];
	ld.shared.f64 	%fd446, [_ZZ20ParallelComputeStatsP10PopulationPdE9local_xgs];
	ld.shared.f64 	%fd447, [_ZZ20ParallelComputeStatsP10PopulationPdE9local_ygs];
	setp.lt.u32 	%p43, %r2, 2;
	@%p43 bra 	$L__BB0_29;
	add.s32 	%r24, %r2, -1;
	add.s32 	%r74, %r2, -2;
	and.b32  	%r25, %r24, 7;
	setp.lt.u32 	%p44, %r74, 7;
	mov.b32 	%r135, 1;
	@%p44 bra 	$L__BB0_20;
	add.s32 	%r131, %r67, 32;
	add.s32 	%r130, %r69, 32;
	add.s32 	%r129, %r71, 32;
	add.s32 	%r128, %r63, 32;
	add.s32 	%r127, %r65, 32;
	and.b32  	%r86, %r24, -8;
	neg.s32 	%r133, %r86;
	mov.b32 	%r132, 0;
$L__BB0_18:
	.pragma "nounroll";
	ld.shared.f64 	%fd235, [%r131+-24];
	add.f64 	%fd236, %fd445, %fd235;
	ld.shared.f64 	%fd237, [%r130+-24];
	add.f64 	%fd238, %fd446, %fd237;
	ld.shared.f64 	%fd239, [%r129+-24];
	add.f64 	%fd240, %fd447, %fd239;
	ld.shared.f64 	%fd241, [%r128+-24];
	setp.gt.f64 	%p45, %fd443, %fd241;
	selp.f64 	%fd242, %fd241, %fd443, %p45;
	ld.shared.f64 	%fd243, [%r127+-24];
	setp.lt.f64 	%p46, %fd444, %fd243;
	selp.f64 	%fd244, %fd243, %fd444, %p46;
	ld.shared.f64 	%fd245, [%r131+-16];
	add.f64 	%fd246, %fd236, %fd245;
	ld.shared.f64 	%fd247, [%r130+-16];
	add.f64 	%fd248, %fd238, %fd247;
	ld.shared.f64 	%fd249, [%r129+-16];
	add.f64 	%fd250, %fd240, %fd249;
	ld.shared.f64 	%fd251, [%r128+-16];
	setp.gt.f64 	%p47, %fd242, %fd251;
	selp.f64 	%fd252, %fd251, %fd242, %p47;
	ld.shared.f64 	%fd253, [%r127+-16];
	setp.lt.f64 	%p48, %fd244, %fd253;
	selp.f64 	%fd254, %fd253, %fd244, %p48;
	ld.shared.f64 	%fd255, [%r131+-8];
	add.f64 	%fd256, %fd246, %fd255;
	ld.shared.f64 	%fd257, [%r130+-8];
	add.f64 	%fd258, %fd248, %fd257;
	ld.shared.f64 	%fd259, [%r129+-8];
	add.f64 	%fd260, %fd250, %fd259;
	ld.shared.f64 	%fd261, [%r128+-8];
	setp.gt.f64 	%p49, %fd252, %fd261;
	selp.f64 	%fd262, %fd261, %fd252, %p49;
	ld.shared.f64 	%fd263, [%r127+-8];
	setp.lt.f64 	%p50, %fd254, %fd263;
	selp.f64 	%fd264, %fd263, %fd254, %p50;
	ld.shared.f64 	%fd265, [%r131];
	add.f64 	%fd266, %fd256, %fd265;
	ld.shared.f64 	%fd267, [%r130];
	add.f64 	%fd268, %fd258, %fd267;
	ld.shared.f64 	%fd269, [%r129];
	add.f64 	%fd270, %fd260, %fd269;
	ld.shared.f64 	%fd271, [%r128];
	setp.gt.f64 	%p51, %fd262, %fd271;
	selp.f64 	%fd272, %fd271, %fd262, %p51;
	ld.shared.f64 	%fd273, [%r127];
	setp.lt.f64 	%p52, %fd264, %fd273;
	selp.f64 	%fd274, %fd273, %fd264, %p52;
	ld.shared.f64 	%fd275, [%r131+8];
	add.f64 	%fd276, %fd266, %fd275;
	ld.shared.f64 	%fd277, [%r130+8];
	add.f64 	%fd278, %fd268, %fd277;
	ld.shared.f64 	%fd279, [%r129+8];
	add.f64 	%fd280, %fd270, %fd279;
	ld.shared.f64 	%fd281, [%r128+8];
	setp.gt.f64 	%p53, %fd272, %fd281;
	selp.f64 	%fd282, %fd281, %fd272, %p53;
	ld.shared.f64 	%fd283, [%r127+8];
	setp.lt.f64 	%p54, %fd274, %fd283;
	selp.f64 	%fd284, %fd283, %fd274, %p54;
	ld.shared.f64 	%fd285, [%r131+16];
	add.f64 	%fd286, %fd276, %fd285;
	ld.shared.f64 	%fd287, [%r130+16];
	add.f64 	%fd288, %fd278, %fd287;
	ld.shared.f64 	%fd289, [%r129+16];
	add.f64 	%fd290, %fd280, %fd289;
	ld.shared.f64 	%fd291, [%r128+16];
	setp.gt.f64 	%p55, %fd282, %fd291;
	selp.f64 	%fd292, %fd291, %fd282, %p55;
	ld.shared.f64 	%fd293, [%r127+16];
	setp.lt.f64 	%p56, %fd284, %fd293;
	selp.f64 	%fd294, %fd293, %fd284, %p56;
	ld.shared.f64 	%fd295, [%r131+24];
	add.f64 	%fd296, %fd286, %fd295;
	ld.shared.f64 	%fd297, [%r130+24];
	add.f64 	%fd298, %fd288, %fd297;
	ld.shared.f64 	%fd299, [%r129+24];
	add.f64 	%fd300, %fd290, %fd299;
	ld.shared.f64 	%fd301, [%r128+24];
	setp.gt.f64 	%p57, %fd292, %fd301;
	selp.f64 	%fd302, %fd301, %fd292, %p57;
	ld.shared.f64 	%fd303, [%r127+24];
	setp.lt.f64 	%p58, %fd294, %fd303;
	selp.f64 	%fd304, %fd303, %fd294, %p58;
	ld.shared.f64 	%fd305, [%r131+32];
	add.f64 	%fd445, %fd296, %fd305;
	ld.shared.f64 	%fd306, [%r130+32];
	add.f64 	%fd446, %fd298, %fd306;
	ld.shared.f64 	%fd307, [%r129+32];
	add.f64 	%fd447, %fd300, %fd307;
	ld.shared.f64 	%fd308, [%r128+32];
	setp.gt.f64 	%p59, %fd302, %fd308;
	selp.f64 	%fd443, %fd308, %fd302, %p59;
	ld.shared.f64 	%fd309, [%r127+32];
	setp.lt.f64 	%p60, %fd304, %fd309;
	selp.f64 	%fd444, %fd309, %fd304, %p60;
	add.s32 	%r133, %r133, 8;
	add.s32 	%r132, %r132, 8;
	add.s32 	%r131, %r131, 64;
	add.s32 	%r130, %r130, 64;
	add.s32 	%r129, %r129, 64;
	add.s32 	%r128, %r128, 64;
	add.s32 	%r127, %r127, 64;
	setp.ne.s32 	%p61, %r133, 0;
	@%p61 bra 	$L__BB0_18;
	add.s32 	%r135, %r132, 1;
$L__BB0_20:
	setp.eq.s32 	%p62, %r25, 0;
	@%p62 bra 	$L__BB0_29;
	and.b32  	%r43, %r24, 3;
	setp.lt.u32 	%p63, %r25, 4;
	@%p63 bra 	$L__BB0_23;
	shl.b32 	%r87, %r135, 3;
	add.s32 	%r89, %r67, %r87;
	ld.shared.f64 	%fd311, [%r89];
	add.f64 	%fd312, %fd445, %fd311;
	add.s32 	%r91, %r69, %r87;
	ld.shared.f64 	%fd313, [%r91];
	add.f64 	%fd314, %fd446, %fd313;
	add.s32 	%r93, %r71, %r87;
	ld.shared.f64 	%fd315, [%r93];
	add.f64 	%fd316, %fd447, %fd315;
	add.s32 	%r95, %r63, %r87;
	ld.shared.f64 	%fd317, [%r95];
	setp.gt.f64 	%p64, %fd443, %fd317;
	selp.f64 	%fd318, %fd317, %fd443, %p64;
	add.s32 	%r97, %r65, %r87;
	ld.shared.f64 	%fd319, [%r97];
	setp.lt.f64 	%p65, %fd444, %fd319;
	selp.f64 	%fd320, %fd319, %fd444, %p65;
	ld.shared.f64 	%fd321, [%r89+8];
	add.f64 	%fd322, %fd312, %fd321;
	ld.shared.f64 	%fd323, [%r91+8];
	add.f64 	%fd324, %fd314, %fd323;
	ld.shared.f64 	%fd325, [%r93+8];
	add.f64 	%fd326, %fd316, %fd325;
	ld.shared.f64 	%fd327, [%r95+8];
	setp.gt.f64 	%p66, %fd318, %fd327;
	selp.f64 	%fd328, %fd327, %fd318, %p66;
	ld.shared.f64 	%fd329, [%r97+8];
	setp.lt.f64 	%p67, %fd320, %fd329;
	selp.f64 	%fd330, %fd329, %fd320, %p67;
	ld.shared.f64 	%fd331, [%r89+16];
	add.f64 	%fd332, %fd322, %fd331;
	ld.shared.f64 	%fd333, [%r91+16];
	add.f64 	%fd334, %fd324, %fd333;
	ld.shared.f64 	%fd335, [%r93+16];
	add.f64 	%fd336, %fd326, %fd335;
	ld.shared.f64 	%fd337, [%r95+16];
	setp.gt.f64 	%p68, %fd328, %fd337;
	selp.f64 	%fd338, %fd337, %fd328, %p68;
	ld.shared.f64 	%fd339, [%r97+16];
	setp.lt.f64 	%p69, %fd330, %fd339;
	selp.f64 	%fd340, %fd339, %fd330, %p69;
	ld.shared.f64 	%fd341, [%r89+24];
	add.f64 	%fd445, %fd332, %fd341;
	ld.shared.f64 	%fd342, [%r91+24];
	add.f64 	%fd446, %fd334, %fd342;
	ld.shared.f64 	%fd343, [%r93+24];
	add.f64 	%fd447, %fd336, %fd343;
	ld.shared.f64 	%fd344, [%r95+24];
	setp.gt.f64 	%p70, %fd338, %fd344;
	selp.f64 	%fd443, %fd344, %fd338, %p70;
	ld.shared.f64 	%fd345, [%r97+24];
	setp.lt.f64 	%p71, %fd340, %fd345;
	selp.f64 	%fd444, %fd345, %fd340, %p71;
	add.s32 	%r135, %r135, 4;
$L__BB0_23:
	setp.eq.s32 	%p72, %r43, 0;
	@%p72 bra 	$L__BB0_29;
	setp.eq.s32 	%p73, %r43, 1;
	@%p73 bra 	$L__BB0_26;
	shl.b32 	%r98, %r135, 3;
	add.s32 	%r100, %r67, %r98;
	ld.shared.f64 	%fd347, [%r100];
	add.f64 	%fd348, %fd445, %fd347;
	add.s32 	%r102, %r69, %r98;
	ld.shared.f64 	%fd349, [%r102];
	add.f64 	%fd350, %fd446, %fd349;
	add.s32 	%r104, %r71, %r98;
	ld.shared.f64 	%fd351, [%r104];
	add.f64 	%fd352, %fd447, %fd351;
	mov.u32 	%r105, _ZZ20ParallelComputeStatsP10PopulationPdE11local_wmins;
	add.s32 	%r106, %r105, %r98;
	ld.shared.f64 	%fd353, [%r106];
	setp.gt.f64 	%p74, %fd443, %fd353;
	selp.f64 	%fd354, %fd353, %fd443, %p74;
	mov.u32 	%r107, _ZZ20ParallelComputeStatsP10PopulationPdE11local_wmaxs;
	add.s32 	%r108, %r107, %r98;
	ld.shared.f64 	%fd355, [%r108];
	setp.lt.f64 	%p75, %fd444, %fd355;
	selp.f64 	%fd356, %fd355, %fd444, %p75;
	ld.shared.f64 	%fd357, [%r100+8];
	add.f64 	%fd445, %fd348, %fd357;
	ld.shared.f64 	%fd358, [%r102+8];
	add.f64 	%fd446, %fd350, %fd358;
	ld.shared.f64 	%fd359, [%r104+8];
	add.f64 	%fd447, %fd352, %fd359;
	ld.shared.f64 	%fd360, [%r106+8];
	setp.gt.f64 	%p76, %fd354, %fd360;
	selp.f64 	%fd443, %fd360, %fd354, %p76;
	ld.shared.f64 	%fd361, [%r108+8];
	setp.lt.f64 	%p77, %fd356, %fd361;
	selp.f64 	%fd444, %fd361, %fd356, %p77;
	add.s32 	%r135, %r135, 2;
$L__BB0_26:
	and.b32  	%r109, %r24, 1;
	setp.eq.b32 	%p78, %r109, 1;
	not.pred 	%p79, %p78;
	@%p79 bra 	$L__BB0_29;
	shl.b32 	%r110, %r135, 3;
	add.s32 	%r112, %r67, %r110;
	ld.shared.f64 	%fd362, [%r112];
	add.f64 	%fd445, %fd445, %fd362;
	add.s32 	%r114, %r69, %r110;
	ld.shared.f64 	%fd363, [%r114];
	add.f64 	%fd446, %fd446, %fd363;
	add.s32 	%r116, %r71, %r110;
	ld.shared.f64 	%fd364, [%r116];
	add.f64 	%fd447, %fd447, %fd364;
	mov.u32 	%r117, _ZZ20ParallelComputeStatsP10PopulationPdE11local_wmins;
	add.s32 	%r118, %r117, %r110;
	ld.shared.f64 	%fd365, [%r118];
	setp.gt.f64 	%p80, %fd443, %fd365;
	selp.f64 	%fd443, %fd365, %fd443, %p80;
	mov.u32 	%r119, _ZZ20ParallelComputeStatsP10PopulationPdE11local_wmaxs;
	add.s32 	%r120, %r119, %r110;
	ld.shared.f64 	%fd123, [%r120];
	setp.geu.f64 	%p81, %fd444, %fd123;
	@%p81 bra 	$L__BB0_29;
	mov.f64 	%fd444, %fd123;
$L__BB0_29:
	cvta.to.global.u64 	%rd31, %rd6;
	st.global.f64 	[%rd31], %fd443;
	st.global.f64 	[%rd31+8], %fd444;
	st.global.f64 	[%rd31+16], %fd445;
	div.rn.f64 	%fd366, %fd446, %fd445;
	st.global.f64 	[%rd31+24], %fd366;
	div.rn.f64 	%fd367, %fd447, %fd445;
	st.global.f64 	[%rd31+32], %fd367;
$L__BB0_30:
	ret;

}
	// .globl	_Z11newparticleP8particleddddd
.visible .entry _Z11newparticleP8particleddddd(
	.param .u64 .ptr .align 1 _Z11newparticleP8particleddddd_param_0,
	.param .f64 _Z11newparticleP8particleddddd_param_1,
	.param .f64 _Z11newparticleP8particleddddd_param_2,
	.param .f64 _Z11newparticleP8particleddddd_param_3,
	.param .f64 _Z11newparticleP8particleddddd_param_4,
	.param .f64 _Z11newparticleP8particleddddd_param_5
)
{
	.reg .b64 	%rd<3>;
	.reg .b64 	%fd<6>;

	ld.param.u64 	%rd1, [_Z11newparticleP8particleddddd_param_0];
	ld.param.f64 	%fd1, [_Z11newparticleP8particleddddd_param_1];
	ld.param.f64 	%fd2, [_Z11newparticleP8particleddddd_param_2];
	ld.param.f64 	%fd3, [_Z11newparticleP8particleddddd_param_3];
	ld.param.f64 	%fd4, [_Z11newparticleP8particleddddd_param_4];
	ld.param.f64 	%fd5, [_Z11newparticleP8particleddddd_param_5];
	cvta.to.global.u64 	%rd2, %rd1;
	st.global.f64 	[%rd2], %fd1;
	st.global.f64 	[%rd2+8], %fd2;
	st.global.f64 	[%rd2+16], %fd3;
	st.global.f64 	[%rd2+24], %fd4;
	st.global.f64 	[%rd2+32], %fd5;
	ret;

}
	// .globl	_Z10ForceComptPd8particleS0_
.visible .entry _Z10ForceComptPd8particleS0_(
	.param .u64 .ptr .align 1 _Z10ForceComptPd8particleS0__param_0,
	.param .align 8 .b8 _Z10ForceComptPd8particleS0__param_1[56],
	.param .align 8 .b8 _Z10ForceComptPd8particleS0__param_2[56]
)
{
	.reg .pred 	%p<2>;
	.reg .b64 	%rd<3>;
	.reg .b64 	%fd<20>;

	ld.param.f64 	%fd1, [_Z10ForceComptPd8particleS0__param_2];
	ld.param.f64 	%fd2, [_Z10ForceComptPd8particleS0__param_1];
	ld.param.f64 	%fd3, [_Z10ForceComptPd8particleS0__param_1+16];
	ld.param.f64 	%fd4, [_Z10ForceComptPd8particleS0__param_2+16];
	ld.param.f64 	%fd5, [_Z10ForceComptPd8particleS0__param_1+8];
	ld.param.f64 	%fd6, [_Z10ForceComptPd8particleS0__param_2+8];
	ld.param.u64 	%rd1, [_Z10ForceComptPd8particleS0__param_0];
	cvta.to.global.u64 	%rd2, %rd1;
	sub.f64 	%fd7, %fd6, %fd5;
	sub.f64 	%fd8, %fd4, %fd3;
	mul.f64 	%fd9, %fd8, %fd8;
	fma.rn.f64 	%fd10, %fd7, %fd7, %fd9;
	setp.lt.f64 	%p1, %fd10, 0d3EB0C6F7A0B5ED8D;
	selp.f64 	%fd11, 0d3EB0C6F7A0B5ED8D, %fd10, %p1;
	mul.f64 	%fd12, %fd2, 0d3F50624DD2F1A9FC;
	mul.f64 	%fd13, %fd12, %fd1;
	div.rn.f64 	%fd14, %fd13, %fd11;
	mul.f64 	%fd15, %fd7, %fd14;
	sqrt.rn.f64 	%fd16, %fd11;
	div.rn.f64 	%fd17, %fd15, %fd16;
	st.global.f64 	[%rd2], %fd17;
	mul.f64 	%fd18, %fd8, %fd14;
	div.rn.f64 	%fd19, %fd18, %fd16;
	st.global.f64 	[%rd2+8], %fd19;
	ret;

}
	// .globl	_Z15ComptPopulationP10PopulationPdd
.visible .entry _Z15ComptPopulationP10PopulationPdd(
	.param .u64 .ptr .align 1 _Z15ComptPopulationP10PopulationPdd_param_0,
	.param .u64 .ptr .align 1 _Z15ComptPopulationP10PopulationPdd_param_1,
	.param .f64 _Z15ComptPopulationP10PopulationPdd_param_2
)
{
	.reg .pred 	%p<3>;
	.reg .b32 	%r<13>;
	.reg .b64 	%rd<38>;
	.reg .b64 	%fd<34>;

	ld.param.u64 	%rd4, [_Z15ComptPopulationP10PopulationPdd_param_0];
	ld.param.u64 	%rd3, [_Z15ComptPopulationP10PopulationPdd_param_1];
	ld.param.f64 	%fd1, [_Z15ComptPopulationP10PopulationPdd_param_2];
	cvta.to.global.u64 	%rd1, %rd4;
	mov.u32 	%r6, %ctaid.x;
	mov.u32 	%r1, %ntid.x;
	mov.u32 	%r7, %tid.x;
	mad.lo.s32 	%r12, %r6, %r1, %r7;
	ld.global.u32 	%r8, [%rd1];
	setp.ge.s32 	%p1, %r12, %r8;
	@%p1 bra 	$L__BB3_3;
	mov.u32 	%r9, %nctaid.x;
	mul.lo.s32 	%r3, %r9, %r1;
	cvta.to.global.u64 	%rd2, %rd3;
$L__BB3_2:
	ld.global.u64 	%rd5, [%rd1+24];
	cvta.to.global.u64 	%rd6, %rd5;
	mul.wide.s32 	%rd7, %r12, 8;
	add.s64 	%rd8, %rd6, %rd7;
	ld.global.f64 	%fd2, [%rd8];
	ld.global.u64 	%rd9, [%rd1+40];
	cvta.to.global.u64 	%rd10, %rd9;
	add.s64 	%rd11, %rd10, %rd7;
	ld.global.f64 	%fd3, [%rd11];
	fma.rn.f64 	%fd4, %fd1, %fd3, %fd2;
	shl.b32 	%r10, %r12, 1;
	mul.wide.s32 	%rd12, %r10, 8;
	add.s64 	%rd13, %rd2, %rd12;
	ld.global.f64 	%fd5, [%rd13];
	mul.f64 	%fd6, %fd5, 0d3FE0000000000000;
	mul.f64 	%fd7, %fd1, %fd6;
	mul.f64 	%fd8, %fd1, %fd7;
	ld.global.u64 	%rd14, [%rd1+16];
	cvta.to.global.u64 	%rd15, %rd14;
	add.s64 	%rd16, %rd15, %rd7;
	ld.global.f64 	%fd9, [%rd16];
	div.rn.f64 	%fd10, %fd8, %fd9;
	add.f64 	%fd11, %fd4, %fd10;
	st.global.f64 	[%rd8], %fd11;
	ld.global.u64 	%rd17, [%rd1+40];
	cvta.to.global.u64 	%rd18, %rd17;
	add.s64 	%rd19, %rd18, %rd7;
	ld.global.f64 	%fd12, [%rd19];
	ld.global.f64 	%fd13, [%rd13];
	mul.f64 	%fd14, %fd1, %fd13;
	ld.global.u64 	%rd20, [%rd1+16];
	cvta.to.global.u64 	%rd21, %rd20;
	add.s64 	%rd22, %rd21, %rd7;
	ld.global.f64 	%fd15, [%rd22];
	div.rn.f64 	%fd16, %fd14, %fd15;
	add.f64 	%fd17, %fd12, %fd16;
	st.global.f64 	[%rd19], %fd17;
	ld.global.u64 	%rd23, [%rd1+32];
	cvta.to.global.u64 	%rd24, %rd23;
	add.s64 	%rd25, %rd24, %rd7;
	ld.global.f64 	%fd18, [%rd25];
	ld.global.u64 	%rd26, [%rd1+48];
	cvta.to.global.u64 	%rd27, %rd26;
	add.s64 	%rd28, %rd27, %rd7;
	ld.global.f64 	%fd19, [%rd28];
	fma.rn.f64 	%fd20, %fd1, %fd19, %fd18;
	ld.global.f64 	%fd21, [%rd13+8];
	mul.f64 	%fd22, %fd21, 0d3FE0000000000000;
	mul.f64 	%fd23, %fd1, %fd22;
	mul.f64 	%fd24, %fd1, %fd23;
	ld.global.u64 	%rd29, [%rd1+16];
	cvta.to.global.u64 	%rd30, %rd29;
	add.s64 	%rd31, %rd30, %rd7;
	ld.global.f64 	%fd25, [%rd31];
	div.rn.f64 	%fd26, %fd24, %fd25;
	add.f64 	%fd27, %fd20, %fd26;
	st.global.f64 	[%rd25], %fd27;
	ld.global.u64 	%rd32, [%rd1+48];
	cvta.to.global.u64 	%rd33, %rd32;
	add.s64 	%rd34, %rd33, %rd7;
	ld.global.f64 	%fd28, [%rd34];
	ld.global.f64 	%fd29, [%rd13+8];
	mul.f64 	%fd30, %fd1, %fd29;
	ld.global.u64 	%rd35, [%rd1+16];
	cvta.to.global.u64 	%rd36, %rd35;
	add.s64 	%rd37, %rd36, %rd7;
	ld.global.f64 	%fd31, [%rd37];
	div.rn.f64 	%fd32, %fd30, %fd31;
	add.f64 	%fd33, %fd28, %fd32;
	st.global.f64 	[%rd34], %fd33;
	add.s32 	%r12, %r12, %r3;
	ld.global.u32 	%r11, [%rd1];
	setp.lt.s32 	%p2, %r12, %r11;
	@%p2 bra 	$L__BB3_2;
$L__BB3_3:
	ret;

}
	// .globl	_Z15GeneratingFieldP7i2dGridiPi
.visible .entry _Z15GeneratingFieldP7i2dGridiPi(
	.param .u64 .ptr .align 1 _Z15GeneratingFieldP7i2dGridiPi_param_0,
	.param .u32 _Z15GeneratingFieldP7i2dGridiPi_param_1,
	.param .u64 .ptr .align 1 _Z15GeneratingFieldP7i2dGridiPi_param_2
)
{
	.reg .pred 	%p<10>;
	.reg .b32 	%r<32>;
	.reg .b64 	%rd<7>;
	.reg .b64 	%fd<3>;

	ld.param.u64 	%rd3, [_Z15GeneratingFieldP7i2dGridiPi_param_0];
	ld.param.u32 	%r17, [_Z15GeneratingFieldP7i2dGridiPi_param_1];
	ld.param.u64 	%rd2, [_Z15GeneratingFieldP7i2dGridiPi_param_2];
	cvta.to.global.u64 	%rd4, %rd3;
	ld.global.v2.u32 	{%r1, %r2}, [%rd4];
	mov.u32 	%r18, %ctaid.x;
	mov.u32 	%r3, %ntid.x;
	mov.u32 	%r19, %tid.x;
	mad.lo.s32 	%r4, %r18, %r3, %r19;
	mov.u32 	%r20, %ctaid.y;
	mov.u32 	%r5, %ntid.y;
	mov.u32 	%r21, %tid.y;
	mad.lo.s32 	%r28, %r20, %r5, %r21;
	setp.ge.s32 	%p2, %r28, %r2;
	@%p2 bra 	$L__BB4_9;
	mov.f64 	%fd1, 0d7FF8000000000000;
	sqrt.rn.f64 	%fd2, %fd1;
	setp.lt.s32 	%p3, %r17, 1;
	setp.gt.f64 	%p4, %fd2, 0d4000000000000000;
	or.pred  	%p1, %p4, %p3;
	mov.u32 	%r22, %nctaid.y;
	mul.lo.s32 	%r7, %r22, %r5;
	mov.u32 	%r23, %nctaid.x;
	mul.lo.s32 	%r8, %r23, %r3;
	cvta.to.global.u64 	%rd1, %rd2;
$L__BB4_2:
	setp.ge.s32 	%p5, %r4, %r1;
	@%p5 bra 	$L__BB4_8;
	mul.lo.s32 	%r10, %r28, %r1;
	mov.u32 	%r29, %r4;
$L__BB4_4:
	mov.b32 	%r31, 1;
	@%p1 bra 	$L__BB4_7;
	mov.b32 	%r30, 1;
$L__BB4_6:
	add.s32 	%r31, %r30, 1;
	setp.lt.s32 	%p6, %r30, %r17;
	mov.u32 	%r30, %r31;
	@%p6 bra 	$L__BB4_6;
$L__BB4_7:
	setp.lt.s32 	%p7, %r31, %r17;
	selp.b32 	%r26, %r31, 0, %p7;
	add.s32 	%r27, %r29, %r10;
	mul.wide.s32 	%rd5, %r27, 4;
	add.s64 	%rd6, %rd1, %rd5;
	st.global.u32 	[%rd6], %r26;
	add.s32 	%r29, %r29, %r8;
	setp.lt.s32 	%p8, %r29, %r1;
	@%p8 bra 	$L__BB4_4;
$L__BB4_8:
	add.s32 	%r28, %r28, %r7;
	setp.lt.s32 	%p9, %r28, %r2;
	@%p9 bra 	$L__BB4_2;
$L__BB4_9:
	ret;

}
	// .globl	_Z15CountPopulationiPiS_ii
.visible .entry _Z15CountPopulationiPiS_ii(
	.param .u32 _Z15CountPopulationiPiS_ii_param_0,
	.param .u64 .ptr .align 1 _Z15CountPopulationiPiS_ii_param_1,
	.param .u64 .ptr .align 1 _Z15CountPopulationiPiS_ii_param_2,
	.param .u32 _Z15CountPopulationiPiS_ii_param_3,
	.param .u32 _Z15CountPopulationiPiS_ii_param_4
)
{
	.reg .pred 	%p<33>;
	.reg .b32 	%r<177>;
	.reg .b64 	%rd<10>;
	// demoted variable
	.shared .align 4 .b8 _ZZ15CountPopulationiPiS_iiE12local_counts[4096];
	ld.param.u32 	%r56, [_Z15CountPopulationiPiS_ii_param_0];
	ld.param.u64 	%rd5, [_Z15CountPopulationiPiS_ii_param_1];
	ld.param.u64 	%rd6, [_Z15CountPopulationiPiS_ii_param_2];
	ld.param.u32 	%r57, [_Z15CountPopulationiPiS_ii_param_3];
	ld.param.u32 	%r58, [_Z15CountPopulationiPiS_ii_param_4];
	cvta.to.global.u64 	%rd1, %rd5;
	cvta.to.global.u64 	%rd2, %rd6;
	mov.u32 	%r1, %tid.x;
	mov.u32 	%r2, %ntid.x;
	setp.ge.u32 	%p1, %r1, %r2;
	@%p1 bra 	$L__BB5_34;
	div.u32 	%r59, %r56, %r2;
	mul.lo.s32 	%r60, %r59, %r2;
	sub.s32 	%r61, %r56, %r60;
	setp.lt.u32 	%p2, %r1, %r61;
	selp.u32 	%r62, 1, 0, %p2;
	add.s32 	%r63, %r59, %r62;
	mul.lo.s32 	%r3, %r63, %r1;
	selp.b32 	%r4, 0, %r61, %p2;
	add.s32 	%r157, %r3, %r4;
	add.s32 	%r6, %r157, %r63;
	setp.lt.s32 	%p3, %r63, 1;
	@%p3 bra 	$L__BB5_18;
	shl.b32 	%r64, %r1, 2;
	mov.u32 	%r65, _ZZ15CountPopulationiPiS_iiE12local_counts;
	add.s32 	%r7, %r65, %r64;
	add.s32 	%r66, %r157, 1;
	max.s32 	%r8, %r6, %r66;
	sub.s32 	%r67, %r8, %r157;
	and.b32  	%r9, %r67, 3;
	setp.eq.s32 	%p4, %r9, 0;
	mov.u32 	%r159, %r157;
	@%p4 bra 	$L__BB5_7;
	neg.s32 	%r156, %r9;
	add.s32 	%r159, %r157, %r9;
$L__BB5_4:
	.pragma "nounroll";
	mul.wide.s32 	%rd7, %r157, 4;
	add.s64 	%rd8, %rd1, %rd7;
	ld.global.u32 	%r68, [%rd8];
	setp.gt.s32 	%p5, %r57, %r68;
	setp.gt.s32 	%p6, %r68, %r58;
	or.pred  	%p7, %p5, %p6;
	@%p7 bra 	$L__BB5_6;
	ld.shared.u32 	%r69, [%r7];
	add.s32 	%r70, %r69, 1;
	st.shared.u32 	[%r7], %r70;
$L__BB5_6:
	add.s32 	%r157, %r157, 1;
	add.s32 	%r156, %r156, 1;
	setp.ne.s32 	%p8, %r156, 0;
	@%p8 bra 	$L__BB5_4;
$L__BB5_7:
	sub.s32 	%r71, %r3, %r8;
	add.s32 	%r72, %r71, %r4;
	setp.gt.u32 	%p9, %r72, -4;
	@%p9 bra 	$L__BB5_18;
	add.s64 	%rd3, %rd1, 8;
$L__BB5_9:
	mul.wide.s32 	%rd9, %r159, 4;
	add.s64 	%rd4, %rd3, %rd9;
	ld.global.u32 	%r73, [%rd4+-8];
	setp.gt.s32 	%p10, %r57, %r73;
	setp.gt.s32 	%p11, %r73, %r58;
	or.pred  	%p12, %p10, %p11;
	@%p12 bra 	$L__BB5_11;
	ld.shared.u32 	%r74, [%r7];
	add.s32 	%r75, %r74, 1;
	st.shared.u32 	[%r7], %r75;
$L__BB5_11:
	ld.global.u32 	%r76, [%rd4+-4];
	setp.gt.s32 	%p13, %r57, %r76;
	setp.gt.s32 	%p14, %r76, %r58;
	or.pred  	%p15, %p13, %p14;
	@%p15 bra 	$L__BB5_13;
	ld.shared.u32 	%r77, [%r7];
	add.s32 	%r78, %r77, 1;
	st.shared.u32 	[%r7], %r78;
$L__BB5_13:
	ld.global.u32 	%r79, [%rd4];
	setp.gt.s32 	%p16, %r57, %r79;
	setp.gt.s32 	%p17, %r79, %r58;
	or.pred  	%p18, %p16, %p17;
	@%p18 bra 	$L__BB5_15;
	ld.shared.u32 	%r80, [%r7];
	add.s32 	%r81, %r80, 1;
	st.shared.u32 	[%r7], %r81;
$L__BB5_15:
	ld.global.u32 	%r82, [%rd4+4];
	setp.gt.s32 	%p19, %r57, %r82;
	setp.gt.s32 	%p20, %r82, %r58;
	or.pred  	%p21, %p19, %p20;
	@%p21 bra 	$L__BB5_17;
	ld.shared.u32 	%r83, [%r7];
	add.s32 	%r84, %r83, 1;
	st.shared.u32 	[%r7], %r84;
$L__BB5_17:
	add.s32 	%r159, %r159, 4;
	setp.lt.s32 	%p22, %r159, %r6;
	@%p22 bra 	$L__BB5_9;
$L__BB5_18:
	bar.sync 	0;
	setp.ne.s32 	%p23, %r1, 0;
	@%p23 bra 	$L__BB5_34;
	ld.shared.u32 	%r176, [_ZZ15CountPopulationiPiS_iiE12local_counts];
	st.global.u32 	[%rd2], %r176;
	setp.lt.u32 	%p24, %r2, 2;
	@%p24 bra 	$L__BB5_34;
	add.s32 	%r20, %r2, -1;
	add.s32 	%r87, %r2, -2;
	and.b32  	%r21, %r20, 15;
	setp.lt.u32 	%p25, %r87, 15;
	mov.b32 	%r169, 1;
	@%p25 bra 	$L__BB5_24;
	mov.u32 	%r90, _ZZ15CountPopulationiPiS_iiE12local_counts;
	add.s32 	%r160, %r90, 32;
	and.b32  	%r91, %r20, -16;
	neg.s32 	%r162, %r91;
	mov.b32 	%r161, 0;
$L__BB5_22:
	.pragma "nounroll";
	ld.shared.u32 	%r92, [%r160+-28];
	add.s32 	%r93, %r176, %r92;
	ld.shared.u32 	%r94, [%r160+-24];
	add.s32 	%r95, %r93, %r94;
	ld.shared.u32 	%r96, [%r160+-20];
	add.s32 	%r97, %r95, %r96;
	ld.shared.u32 	%r98, [%r160+-16];
	add.s32 	%r99, %r97, %r98;
	ld.shared.u32 	%r100, [%r160+-12];
	add.s32 	%r101, %r99, %r100;
	ld.shared.u32 	%r102, [%r160+-8];
	add.s32 	%r103, %r101, %r102;
	ld.shared.u32 	%r104, [%r160+-4];
	add.s32 	%r105, %r103, %r104;
	ld.shared.u32 	%r106, [%r160];
	add.s32 	%r107, %r105, %r106;
	ld.shared.u32 	%r108, [%r160+4];
	add.s32 	%r109, %r107, %r108;
	ld.shared.u32 	%r110, [%r160+8];
	add.s32 	%r111, %r109, %r110;
	ld.shared.u32 	%r112, [%r160+12];
	add.s32 	%r113, %r111, %r112;
	ld.shared.u32 	%r114, [%r160+16];
	add.s32 	%r115, %r113, %r114;
	ld.shared.u32 	%r116, [%r160+20];
	add.s32 	%r117, %r115, %r116;
	ld.shared.u32 	%r118, [%r160+24];
	add.s32 	%r119, %r117, %r118;
	ld.shared.u32 	%r120, [%r160+28];
	add.s32 	%r121, %r119, %r120;
	ld.shared.u32 	%r122, [%r160+32];
	add.s32 	%r176, %r121, %r122;
	add.s32 	%r162, %r162, 16;
	add.s32 	%r161, %r161, 16;
	add.s32 	%r160, %r160, 64;
	setp.ne.s32 	%p26, %r162, 0;
	@%p26 bra 	$L__BB5_22;
	add.s32 	%r169, %r161, 1;
$L__BB5_24:
	setp.eq.s32 	%p27, %r21, 0;
	@%p27 bra 	$L__BB5_33;
	and.b32  	%r35, %r20, 7;
	setp.lt.u32 	%p28, %r21, 8;
	@%p28 bra 	$L__BB5_27;
	shl.b32 	%r124, %r169, 2;
	mov.u32 	%r125, _ZZ15CountPopulationiPiS_iiE12local_counts;
	add.s32 	%r126, %r125, %r124;
	ld.shared.u32 	%r127, [%r126];
	add.s32 	%r128, %r176, %r127;
	ld.shared.u32 	%r129, [%r126+4];
	add.s32 	%r130, %r128, %r129;
	ld.shared.u32 	%r131, [%r126+8];
	add.s32 	%r132, %r130, %r131;
	ld.shared.u32 	%r133, [%r126+12];
	add.s32 	%r134, %r132, %r133;
	ld.shared.u32 	%r135, [%r126+16];
	add.s32 	%r136, %r134, %r135;
	ld.shared.u32 	%r137, [%r126+20];
	add.s32 	%r138, %r136, %r137;
	ld.shared.u32 	%r139, [%r126+24];
	add.s32 	%r140, %r138, %r139;
	ld.shared.u32 	%r141, [%r126+28];
	add.s32 	%r176, %r140, %r141;
	add.s32 	%r169, %r169, 8;
$L__BB5_27:
	setp.eq.s32 	%p29, %r35, 0;
	@%p29 bra 	$L__BB5_33;
	and.b32  	%r41, %r20, 3;
	setp.lt.u32 	%p30, %r35, 4;
	@%p30 bra 	$L__BB5_30;
	shl.b32 	%r143, %r169, 2;
	mov.u32 	%r144, _ZZ15CountPopulationiPiS_iiE12local_counts;
	add.s32 	%r145, %r144, %r143;
	ld.shared.u32 	%r146, [%r145];
	add.s32 	%r147, %r176, %r146;
	ld.shared.u32 	%r148, [%r145+4];
	add.s32 	%r149, %r147, %r148;
	ld.shared.u32 	%r150, [%r145+8];
	add.s32 	%r151, %r149, %r150;
	ld.shared.u32 	%r152, [%r145+12];
	add.s32 	%r176, %r151, %r152;
	add.s32 	%r169, %r169, 4;
$L__BB5_30:
	setp.eq.s32 	%p31, %r41, 0;
	@%p31 bra 	$L__BB5_33;
	shl.b32 	%r153, %r169, 2;
	mov.u32 	%r154, _ZZ15CountPopulationiPiS_iiE12local_counts;
	add.s32 	%r174, %r154, %r153;
	neg.s32 	%r173, %r41;
$L__BB5_32:
	.pragma "nounroll";
	ld.shared.u32 	%r155, [%r174];
	add.s32 	%r176, %r176, %r155;
	add.s32 	%r174, %r174, 4;
	add.s32 	%r173, %r173, 1;
	setp.ne.s32 	%p32, %r173, 0;
	@%p32 bra 	$L__BB5_32;
$L__BB5_33:
	st.global.u32 	[%rd2], %r176;
$L__BB5_34:
	ret;

}
	// .globl	_Z18ParticleGenerationP7i2dGridS0_P10PopulationPiii
.visible .entry _Z18ParticleGenerationP7i2dGridS0_P10PopulationPiii(
	.param .u64 .ptr .align 1 _Z18ParticleGenerationP7i2dGridS0_P10PopulationPiii_param_0,
	.param .u64 .ptr .align 1 _Z18ParticleGenerationP7i2dGridS0_P10PopulationPiii_param_1,
	.param .u64 .ptr .align 1 _Z18ParticleGenerationP7i2dGridS0_P10PopulationPiii_param_2,
	.param .u64 .ptr .align 1 _Z18ParticleGenerationP7i2dGridS0_P10PopulationPiii_param_3,
	.param .u32 _Z18ParticleGenerationP7i2dGridS0_P10PopulationPiii_param_4,
	.param .u32 _Z18ParticleGenerationP7i2dGridS0_P10PopulationPiii_param_5
)
{
	.local .align 8 .b8 	__local_depot6[8];
	.reg .b64 	%SP;
	.reg .b64 	%SPL;
	.reg .pred 	%p<14>;
	.reg .b32 	%r<47>;
	.reg .b64 	%rd<29>;
	.reg .b64 	%fd<25>;

	mov.u64 	%SPL, __local_depot6;
	cvta.local.u64 	%SP, %SPL;
	ld.param.u64 	%rd4, [_Z18ParticleGenerationP7i2dGridS0_P10PopulationPiii_param_0];
	ld.param.u64 	%rd5, [_Z18ParticleGenerationP7i2dGridS0_P10PopulationPiii_param_2];
	ld.param.u32 	%r27, [_Z18ParticleGenerationP7i2dGridS0_P10PopulationPiii_param_4];
	ld.param.u32 	%r26, [_Z18ParticleGenerationP7i2dGridS0_P10PopulationPiii_param_5];
	cvta.to.global.u64 	%rd1, %rd5;
	cvta.to.global.u64 	%rd6, %rd4;
	ld.global.v2.u32 	{%r1, %r2}, [%rd6];
	mad.lo.s32 	%r3, %r27, 29, %r26;
	ld.global.u32 	%r4, [%rd1];
	mov.u32 	%r28, %ctaid.x;
	mov.u32 	%r5, %ntid.x;
	mul.lo.s32 	%r6, %r28, %r5;
	mov.u32 	%r7, %tid.x;
	mov.u32 	%r29, %ctaid.y;
	mov.u32 	%r8, %ntid.y;
	mul.lo.s32 	%r9, %r29, %r8;
	mov.u32 	%r10, %tid.y;
	add.s32 	%r42, %r9, %r10;
	setp.ge.s32 	%p1, %r42, %r2;
	@%p1 bra 	$L__BB6_7;
	cvt.rn.f64.s32 	%fd3, %r1;
	add.f64 	%fd1, %fd3, %fd3;
	cvt.rn.f64.u32 	%fd4, %r2;
	add.f64 	%fd2, %fd4, %fd4;
	mov.u32 	%r31, %nctaid.y;
	mul.lo.s32 	%r12, %r31, %r8;
	mov.u32 	%r32, %nctaid.x;
	mul.lo.s32 	%r13, %r32, %r5;
	cvt.rn.f64.s32 	%fd5, %r3;
	div.rn.f64 	%fd6, %fd5, 0d403E000000000000;
	cvt.rzi.s32.f64 	%r14, %fd6;
	mov.b32 	%r46, 0;
$L__BB6_2:
	add.s32 	%r44, %r6, %r7;
	setp.ge.s32 	%p2, %r44, %r1;
	@%p2 bra 	$L__BB6_6;
$L__BB6_3:
	ld.param.u64 	%rd28, [_Z18ParticleGenerationP7i2dGridS0_P10PopulationPiii_param_3];
	mad.lo.s32 	%r34, %r42, %r1, %r44;
	cvta.to.global.u64 	%rd7, %rd28;
	mul.wide.s32 	%rd8, %r34, 4;
	add.s64 	%rd9, %rd7, %rd8;
	ld.global.u32 	%r35, [%rd9];
	setp.gt.s32 	%p3, %r35, %r26;
	setp.lt.s32 	%p4, %r35, %r14;
	or.pred  	%p5, %p3, %p4;
	@%p5 bra 	$L__BB6_5;
	ld.param.u64 	%rd27, [_Z18ParticleGenerationP7i2dGridS0_P10PopulationPiii_param_1];
	cvt.rn.f64.s32 	%fd7, %r35;
	mul.f64 	%fd8, %fd7, 0d4024000000000000;
	ld.global.u64 	%rd10, [%rd1+16];
	mul.wide.s32 	%rd11, %r46, 8;
	add.s64 	%rd12, %rd10, %rd11;
	st.f64 	[%rd12], %fd8;
	cvta.to.global.u64 	%rd13, %rd27;
	ld.global.f64 	%fd9, [%rd13+16];
	ld.global.f64 	%fd10, [%rd13+8];
	sub.f64 	%fd11, %fd9, %fd10;
	cvt.rn.f64.s32 	%fd12, %r44;
	mul.f64 	%fd13, %fd11, %fd12;
	div.rn.f64 	%fd14, %fd13, %fd1;
	fma.rn.f64 	%fd15, %fd11, 0d3FD0000000000000, %fd10;
	add.f64 	%fd16, %fd14, %fd15;
	ld.global.u64 	%rd14, [%rd1+24];
	add.s64 	%rd15, %rd14, %rd11;
	st.f64 	[%rd15], %fd16;
	ld.global.f64 	%fd17, [%rd13+32];
	ld.global.f64 	%fd18, [%rd13+24];
	sub.f64 	%fd19, %fd17, %fd18;
	cvt.rn.f64.u32 	%fd20, %r42;
	mul.f64 	%fd21, %fd19, %fd20;
	div.rn.f64 	%fd22, %fd21, %fd2;
	fma.rn.f64 	%fd23, %fd19, 0d3FD0000000000000, %fd18;
	add.f64 	%fd24, %fd22, %fd23;
	ld.global.u64 	%rd16, [%rd1+32];
	add.s64 	%rd17, %rd16, %rd11;
	st.f64 	[%rd17], %fd24;
	ld.global.u64 	%rd18, [%rd1+48];
	add.s64 	%rd19, %rd18, %rd11;
	mov.b64 	%rd20, 0;
	st.u64 	[%rd19], %rd20;
	ld.global.u64 	%rd21, [%rd1+40];
	add.s64 	%rd22, %rd21, %rd11;
	st.u64 	[%rd22], %rd20;
	add.s32 	%r46, %r46, 1;
	setp.ge.s32 	%p6, %r46, %r4;
	@%p6 bra 	$L__BB6_6;
$L__BB6_5:
	add.s32 	%r44, %r44, %r13;
	setp.lt.s32 	%p7, %r44, %r1;
	@%p7 bra 	$L__BB6_3;
$L__BB6_6:
	setp.lt.s32 	%p8, %r46, %r4;
	add.s32 	%r42, %r42, %r12;
	setp.lt.s32 	%p9, %r42, %r2;
	and.pred  	%p10, %p8, %p9;
	@%p10 bra 	$L__BB6_2;
$L__BB6_7:
	neg.s32 	%r36, %r7;
	setp.ne.s32 	%p11, %r6, %r36;
	or.b32  	%r37, %r9, %r10;
	setp.ne.s32 	%p12, %r37, 0;
	or.pred  	%p13, %p11, %p12;
	@%p13 bra 	$L__BB6_9;
	ld.global.u32 	%r38, [%rd1];
	add.u64 	%rd23, %SP, 0;
	add.u64 	%rd24, %SPL, 0;
	st.local.u32 	[%rd24], %r38;
	mov.u64 	%rd25, $str;
	cvta.global.u64 	%rd26, %rd25;
	{ // callseq 0, 0
	.param .b64 param0;
	st.param.b64 	[param0], %rd26;
	.param .b64 param1;
	st.param.b64 	[param1], %rd23;
	.param .b32 retval0;
	call.uni (retval0), 
	vprintf, 
	(
	param0, 
	param1
	);
	ld.param.b32 	%r39, [retval0];
	} // callseq 0
$L__BB6_9:
	ret;

}
	// .globl	_Z22SystemInstantEvolutionP10PopulationPd
.visible .entry _Z22SystemInstantEvolutionP10PopulationPd(
	.param .u64 .ptr .align 1 _Z22SystemInstantEvolutionP10PopulationPd_param_0,
	.param .u64 .ptr .align 1 _Z22SystemInstantEvolutionP10PopulationPd_param_1
)
{
	.reg .pred 	%p<7>;
	.reg .b32 	%r<29>;
	.reg .b64 	%rd<29>;
	.reg .b64 	%fd<34>;

	ld.param.u64 	%rd4, [_Z22SystemInstantEvolutionP10PopulationPd_param_0];
	cvta.to.global.u64 	%rd1, %rd4;
	mov.u32 	%r16, %ctaid.x;
	mov.u32 	%r1, %ntid.x;
	mov.u32 	%r17, %tid.x;
	mad.lo.s32 	%r24, %r16, %r1, %r17;
	mov.u32 	%r18, %ctaid.y;
	mov.u32 	%r3, %ntid.y;
	mov.u32 	%r19, %tid.y;
	mad.lo.s32 	%r4, %r18, %r3, %r19;
	ld.global.u32 	%r20, [%rd1];
	setp.ge.s32 	%p1, %r24, %r20;
	@%p1 bra 	$L__BB7_8;
	mov.u32 	%r21, %nctaid.y;
	mul.lo.s32 	%r5, %r21, %r3;
	mov.u32 	%r22, %nctaid.x;
	mul.lo.s32 	%r6, %r22, %r1;
$L__BB7_2:
	ld.param.u64 	%rd28, [_Z22SystemInstantEvolutionP10PopulationPd_param_1];
	shl.b32 	%r23, %r24, 1;
	cvta.to.global.u64 	%rd5, %rd28;
	mul.wide.s32 	%rd6, %r23, 8;
	add.s64 	%rd2, %rd5, %rd6;
	mov.b64 	%rd7, 0;
	st.global.u64 	[%rd2], %rd7;
	st.global.u64 	[%rd2+8], %rd7;
	ld.global.u32 	%r27, [%rd1];
	setp.ge.s32 	%p2, %r4, %r27;
	@%p2 bra 	$L__BB7_7;
	ld.global.u64 	%rd8, [%rd1+16];
	ld.global.u64 	%rd9, [%rd1+24];
	cvta.to.global.u64 	%rd10, %rd9;
	mul.wide.s32 	%rd11, %r24, 8;
	add.s64 	%rd12, %rd10, %rd11;
	ld.global.f64 	%fd1, [%rd12];
	ld.global.u64 	%rd13, [%rd1+32];
	cvta.to.global.u64 	%rd14, %rd13;
	add.s64 	%rd15, %rd14, %rd11;
	ld.global.f64 	%fd2, [%rd15];
	cvta.to.global.u64 	%rd16, %rd8;
	add.s64 	%rd17, %rd16, %rd11;
	ld.global.f64 	%fd11, [%rd17];
	mul.f64 	%fd3, %fd11, 0d3F50624DD2F1A9FC;
	mov.f64 	%fd32, 0d0000000000000000;
	mov.f64 	%fd33, %fd32;
	mov.u32 	%r26, %r4;
$L__BB7_4:
	setp.eq.s32 	%p3, %r26, %r24;
	@%p3 bra 	$L__BB7_6;
	ld.global.u64 	%rd18, [%rd1+16];
	cvta.to.global.u64 	%rd19, %rd18;
	mul.wide.u32 	%rd20, %r26, 8;
	add.s64 	%rd21, %rd19, %rd20;
	ld.global.f64 	%fd12, [%rd21];
	ld.global.u64 	%rd22, [%rd1+24];
	cvta.to.global.u64 	%rd23, %rd22;
	add.s64 	%rd24, %rd23, %rd20;
	ld.global.f64 	%fd13, [%rd24];
	ld.global.u64 	%rd25, [%rd1+32];
	cvta.to.global.u64 	%rd26, %rd25;
	add.s64 	%rd27, %rd26, %rd20;
	ld.global.f64 	%fd14, [%rd27];
	sub.f64 	%fd15, %fd13, %fd1;
	sub.f64 	%fd16, %fd14, %fd2;
	mul.f64 	%fd17, %fd16, %fd16;
	fma.rn.f64 	%fd18, %fd15, %fd15, %fd17;
	setp.lt.f64 	%p4, %fd18, 0d3EB0C6F7A0B5ED8D;
	selp.f64 	%fd19, 0d3EB0C6F7A0B5ED8D, %fd18, %p4;
	mul.f64 	%fd20, %fd3, %fd12;
	div.rn.f64 	%fd21, %fd20, %fd19;
	mul.f64 	%fd22, %fd15, %fd21;
	sqrt.rn.f64 	%fd23, %fd19;
	div.rn.f64 	%fd24, %fd22, %fd23;
	mul.f64 	%fd25, %fd16, %fd21;
	div.rn.f64 	%fd26, %fd25, %fd23;
	add.f64 	%fd27, %fd33, %fd24;
	add.f64 	%fd28, %fd32, %fd26;
	add.f64 	%fd29, %fd26, %fd28;
	add.f64 	%fd33, %fd24, %fd27;
	st.global.f64 	[%rd2], %fd33;
	add.f64 	%fd32, %fd26, %fd29;
	st.global.f64 	[%rd2+8], %fd32;
	ld.global.u32 	%r27, [%rd1];
$L__BB7_6:
	add.s32 	%r26, %r26, %r5;
	setp.lt.s32 	%p5, %r26, %r27;
	@%p5 bra 	$L__BB7_4;
$L__BB7_7:
	add.s32 	%r24, %r24, %r6;
	setp.lt.s32 	%p6, %r24, %r27;
	@%p6 bra 	$L__BB7_2;
$L__BB7_8:
	ret;

}
	// .globl	_Z22InitializeEmptyGridIntP7i2dGrid
.visible .entry _Z22InitializeEmptyGridIntP7i2dGrid(
	.param .u64 .ptr .align 1 _Z22InitializeEmptyGridIntP7i2dGrid_param_0
)
{
	.reg .pred 	%p<5>;
	.reg .b32 	%r<34>;
	.reg .b64 	%rd<7>;

	ld.param.u64 	%rd2, [_Z22InitializeEmptyGridIntP7i2dGrid_param_0];
	cvta.to.global.u64 	%rd1, %rd2;
	mov.u32 	%r19, %ctaid.x;
	mov.u32 	%r1, %ntid.x;
	mov.u32 	%r20, %tid.x;
	mad.lo.s32 	%r30, %r19, %r1, %r20;
	mov.u32 	%r21, %ctaid.y;
	mov.u32 	%r3, %ntid.y;
	mov.u32 	%r22, %tid.y;
	mad.lo.s32 	%r4, %r21, %r3, %r22;
	ld.global.u32 	%r32, [%rd1];
	setp.ge.s32 	%p1, %r30, %r32;
	@%p1 bra 	$L__BB8_7;
	ld.global.u32 	%r33, [%rd1+4];
	mov.u32 	%r23, %nctaid.y;
	mul.lo.s32 	%r7, %r23, %r3;
	mov.u32 	%r24, %nctaid.x;
	mul.lo.s32 	%r8, %r24, %r1;
$L__BB8_2:
	setp.ge.s32 	%p2, %r4, %r33;
	@%p2 bra 	$L__BB8_6;
	mov.u32 	%r31, %r4;
$L__BB8_4:
	ld.global.u64 	%rd3, [%rd1+40];
	cvta.to.global.u64 	%rd4, %rd3;
	ld.global.u32 	%r25, [%rd1];
	mad.lo.s32 	%r26, %r25, %r31, %r30;
	mul.wide.s32 	%rd5, %r26, 4;
	add.s64 	%rd6, %rd4, %rd5;
	mov.b32 	%r27, 0;
	st.global.u32 	[%rd6], %r27;
	add.s32 	%r31, %r31, %r7;
	ld.global.u32 	%r33, [%rd1+4];
	setp.lt.s32 	%p3, %r31, %r33;
	@%p3 bra 	$L__BB8_4;
	ld.global.u32 	%r32, [%rd1];
$L__BB8_6:
	add.s32 	%r30, %r30, %r8;
	setp.lt.s32 	%p4, %r30, %r32;
	@%p4 bra 	$L__BB8_2;
$L__BB8_7:
	ret;

}
	// .globl	_Z12MinMaxIntValiPiS_S_
.visible .entry _Z12MinMaxIntValiPiS_S_(
	.param .u32 _Z12MinMaxIntValiPiS_S__param_0,
	.param .u64 .ptr .align 1 _Z12MinMaxIntValiPiS_S__param_1,
	.param .u64 .ptr .align 1 _Z12MinMaxIntValiPiS_S__param_2,
	.param .u64 .ptr .align 1 _Z12MinMaxIntValiPiS_S__param_3
)
{
	.reg .pred 	%p<22>;
	.reg .b32 	%r<276>;
	.reg .b64 	%rd<18>;
	// demoted variable
	.shared .align 4 .b8 _ZZ12MinMaxIntValiPiS_S_E10local_mins[4096];
	// demoted variable
	.shared .align 4 .b8 _ZZ12MinMaxIntValiPiS_S_E10local_maxs[4096];
	ld.param.u32 	%r93, [_Z12MinMaxIntValiPiS_S__param_0];
	ld.param.u64 	%rd5, [_Z12MinMaxIntValiPiS_S__param_1];
	ld.param.u64 	%rd3, [_Z12MinMaxIntValiPiS_S__param_2];
	ld.param.u64 	%rd4, [_Z12MinMaxIntValiPiS_S__param_3];
	cvta.to.global.u64 	%rd1, %rd5;
	mov.u32 	%r1, %tid.x;
	mov.u32 	%r2, %ntid.x;
	setp.ge.u32 	%p1, %r1, %r2;
	@%p1 bra 	$L__BB9_29;
	div.u32 	%r94, %r93, %r2;
	mul.lo.s32 	%r95, %r94, %r2;
	sub.s32 	%r96, %r93, %r95;
	setp.lt.u32 	%p2, %r1, %r96;
	selp.u32 	%r97, 1, 0, %p2;
	add.s32 	%r3, %r94, %r97;
	mul.lo.s32 	%r4, %r3, %r1;
	selp.b32 	%r5, 0, %r96, %p2;
	add.s32 	%r232, %r4, %r5;
	mul.wide.s32 	%rd6, %r232, 4;
	add.s64 	%rd7, %rd1, %rd6;
	ld.global.u32 	%r251, [%rd7];
	setp.lt.s32 	%p3, %r3, 2;
	mov.u32 	%r252, %r251;
	@%p3 bra 	$L__BB9_14;
	add.s32 	%r243, %r232, 1;
	add.s32 	%r99, %r232, 2;
	add.s32 	%r100, %r232, %r3;
	max.s32 	%r101, %r100, %r99;
	not.b32 	%r102, %r4;
	add.s32 	%r103, %r101, %r102;
	sub.s32 	%r9, %r103, %r5;
	sub.s32 	%r104, %r101, %r232;
	add.s32 	%r105, %r104, -2;
	and.b32  	%r10, %r9, 7;
	setp.lt.u32 	%p4, %r105, 7;
	mov.u32 	%r252, %r251;
	@%p4 bra 	$L__BB9_6;
	and.b32  	%r106, %r9, -8;
	neg.s32 	%r231, %r106;
	add.s64 	%rd2, %rd1, 16;
	mov.u32 	%r252, %r251;
$L__BB9_4:
	.pragma "nounroll";
	mul.wide.s32 	%rd8, %r243, 4;
	add.s64 	%rd9, %rd2, %rd8;
	ld.global.u32 	%r107, [%rd9+-16];
	min.s32 	%r108, %r251, %r107;
	max.s32 	%r109, %r252, %r107;
	ld.global.u32 	%r110, [%rd9+-12];
	min.s32 	%r111, %r108, %r110;
	max.s32 	%r112, %r109, %r110;
	ld.global.u32 	%r113, [%rd9+-8];
	min.s32 	%r114, %r111, %r113;
	max.s32 	%r115, %r112, %r113;
	ld.global.u32 	%r116, [%rd9+-4];
	min.s32 	%r117, %r114, %r116;
	max.s32 	%r118, %r115, %r116;
	ld.global.u32 	%r119, [%rd9];
	min.s32 	%r120, %r117, %r119;
	max.s32 	%r121, %r118, %r119;
	ld.global.u32 	%r122, [%rd9+4];
	min.s32 	%r123, %r120, %r122;
	max.s32 	%r124, %r121, %r122;
	ld.global.u32 	%r125, [%rd9+8];
	min.s32 	%r126, %r123, %r125;
	max.s32 	%r127, %r124, %r125;
	ld.global.u32 	%r128, [%rd9+12];
	min.s32 	%r251, %r126, %r128;
	max.s32 	%r252, %r127, %r128;
	add.s32 	%r243, %r243, 8;
	add.s32 	%r232, %r232, 8;
	add.s32 	%r231, %r231, 8;
	setp.ne.s32 	%p5, %r231, 0;
	@%p5 bra 	$L__BB9_4;
	add.s32 	%r243, %r232, 1;
$L__BB9_6:
	setp.eq.s32 	%p6, %r10, 0;
	@%p6 bra 	$L__BB9_14;
	and.b32  	%r28, %r9, 3;
	setp.lt.u32 	%p7, %r10, 4;
	@%p7 bra 	$L__BB9_9;
	mul.wide.s32 	%rd10, %r243, 4;
	add.s64 	%rd11, %rd1, %rd10;
	ld.global.u32 	%r130, [%rd11];
	min.s32 	%r131, %r251, %r130;
	max.s32 	%r132, %r252, %r130;
	ld.global.u32 	%r133, [%rd11+4];
	min.s32 	%r134, %r131, %r133;
	max.s32 	%r135, %r132, %r133;
	ld.global.u32 	%r136, [%rd11+8];
	min.s32 	%r137, %r134, %r136;
	max.s32 	%r138, %r135, %r136;
	ld.global.u32 	%r139, [%rd11+12];
	min.s32 	%r251, %r137, %r139;
	max.s32 	%r252, %r138, %r139;
	add.s32 	%r243, %r243, 4;
$L__BB9_9:
	setp.eq.s32 	%p8, %r28, 0;
	@%p8 bra 	$L__BB9_14;
	setp.eq.s32 	%p9, %r28, 1;
	@%p9 bra 	$L__BB9_12;
	mul.wide.s32 	%rd12, %r243, 4;
	add.s64 	%rd13, %rd1, %rd12;
	ld.global.u32 	%r141, [%rd13];
	min.s32 	%r142, %r251, %r141;
	max.s32 	%r143, %r252, %r141;
	ld.global.u32 	%r144, [%rd13+4];
	min.s32 	%r251, %r142, %r144;
	max.s32 	%r252, %r143, %r144;
	add.s32 	%r243, %r243, 2;
$L__BB9_12:
	and.b32  	%r145, %r9, 1;
	setp.eq.b32 	%p10, %r145, 1;
	not.pred 	%p11, %p10;
	@%p11 bra 	$L__BB9_14;
	mul.wide.s32 	%rd14, %r243, 4;
	add.s64 	%rd15, %rd1, %rd14;
	ld.global.u32 	%r146, [%rd15];
	min.s32 	%r251, %r251, %r146;
	max.s32 	%r252, %r252, %r146;
$L__BB9_14:
	shl.b32 	%r147, %r1, 2;
	mov.u32 	%r148, _ZZ12MinMaxIntValiPiS_S_E10local_mins;
	add.s32 	%r149, %r148, %r147;
	st.shared.u32 	[%r149], %r251;
	mov.u32 	%r150, _ZZ12MinMaxIntValiPiS_S_E10local_maxs;
	add.s32 	%r151, %r150, %r147;
	st.shared.u32 	[%r151], %r252;
	bar.sync 	0;
	setp.ne.s32 	%p12, %r1, 0;
	@%p12 bra 	$L__BB9_29;
	ld.shared.u32 	%r274, [_ZZ12MinMaxIntValiPiS_S_E10local_mins];
	ld.shared.u32 	%r275, [_ZZ12MinMaxIntValiPiS_S_E10local_maxs];
	setp.lt.u32 	%p13, %r2, 2;
	@%p13 bra 	$L__BB9_28;
	add.s32 	%r51, %r2, -1;
	add.s32 	%r154, %r2, -2;
	and.b32  	%r52, %r51, 7;
	setp.lt.u32 	%p14, %r154, 7;
	mov.b32 	%r268, 1;
	@%p14 bra 	$L__BB9_20;
	add.s32 	%r254, %r148, 16;
	add.s32 	%r253, %r150, 16;
	and.b32  	%r160, %r51, -8;
	neg.s32 	%r256, %r160;
	mov.b32 	%r255, 0;
$L__BB9_18:
	.pragma "nounroll";
	ld.shared.u32 	%r161, [%r254+-12];
	min.s32 	%r162, %r274, %r161;
	ld.shared.u32 	%r163, [%r253+-12];
	max.s32 	%r164, %r275, %r163;
	ld.shared.u32 	%r165, [%r254+-8];
	min.s32 	%r166, %r162, %r165;
	ld.shared.u32 	%r167, [%r253+-8];
	max.s32 	%r168, %r164, %r167;
	ld.shared.u32 	%r169, [%r254+-4];
	min.s32 	%r170, %r166, %r169;
	ld.shared.u32 	%r171, [%r253+-4];
	max.s32 	%r172, %r168, %r171;
	ld.shared.u32 	%r173, [%r254];
	min.s32 	%r174, %r170, %r173;
	ld.shared.u32 	%r175, [%r253];
	max.s32 	%r176, %r172, %r175;
	ld.shared.u32 	%r177, [%r254+4];
	min.s32 	%r178, %r174, %r177;
	ld.shared.u32 	%r179, [%r253+4];
	max.s32 	%r180, %r176, %r179;
	ld.shared.u32 	%r181, [%r254+8];
	min.s32 	%r182, %r178, %r181;
	ld.shared.u32 	%r183, [%r253+8];
	max.s32 	%r184, %r180, %r183;
	ld.shared.u32 	%r185, [%r254+12];
	min.s32 	%r186, %r182, %r185;
	ld.shared.u32 	%r187, [%r253+12];
	max.s32 	%r188, %r184, %r187;
	ld.shared.u32 	%r189, [%r254+16];
	min.s32 	%r274, %r186, %r189;
	ld.shared.u32 	%r190, [%r253+16];
	max.s32 	%r275, %r188, %r190;
	add.s32 	%r256, %r256, 8;
	add.s32 	%r255, %r255, 8;
	add.s32 	%r254, %r254, 32;
	add.s32 	%r253, %r253, 32;
	setp.ne.s32 	%p15, %r256, 0;
	@%p15 bra 	$L__BB9_18;
	add.s32 	%r268, %r255, 1;
$L__BB9_20:
	setp.eq.s32 	%p16, %r52, 0;
	@%p16 bra 	$L__BB9_28;
	and.b32  	%r72, %r51, 3;
	setp.lt.u32 	%p17, %r52, 4;
	@%p17 bra 	$L__BB9_23;
	shl.b32 	%r192, %r268, 2;
	add.s32 	%r194, %r148, %r192;
	ld.shared.u32 	%r195, [%r194];
	min.s32 	%r196, %r274, %r195;
	add.s32 	%r198, %r150, %r192;
	ld.shared.u32 	%r199, [%r198];
	max.s32 	%r200, %r275, %r199;
	ld.shared.u32 	%r201, [%r194+4];
	min.s32 	%r202, %r196, %r201;
	ld.shared.u32 	%r203, [%r198+4];
	max.s32 	%r204, %r200, %r203;
	ld.shared.u32 	%r205, [%r194+8];
	min.s32 	%r206, %r202, %r205;
	ld.shared.u32 	%r207, [%r198+8];
	max.s32 	%r208, %r204, %r207;
	ld.shared.u32 	%r209, [%r194+12];
	min.s32 	%r274, %r206, %r209;
	ld.shared.u32 	%r210, [%r198+12];
	max.s32 	%r275, %r208, %r210;
	add.s32 	%r268, %r268, 4;
$L__BB9_23:
	setp.eq.s32 	%p18, %r72, 0;
	@%p18 bra 	$L__BB9_28;
	setp.eq.s32 	%p19, %r72, 1;
	@%p19 bra 	$L__BB9_26;
	shl.b32 	%r212, %r268, 2;
	add.s32 	%r214, %r148, %r212;
	ld.shared.u32 	%r215, [%r214];
	min.s32 	%r216, %r274, %r215;
	add.s32 	%r218, %r150, %r212;
	ld.shared.u32 	%r219, [%r218];
	max.s32 	%r220, %r275, %r219;
	ld.shared.u32 	%r221, [%r214+4];
	min.s32 	%r274, %r216, %r221;
	ld.shared.u32 	%r222, [%r218+4];
	max.s32 	%r275, %r220, %r222;
	add.s32 	%r268, %r268, 2;
$L__BB9_26:
	and.b32  	%r223, %r51, 1;
	setp.eq.b32 	%p20, %r223, 1;
	not.pred 	%p21, %p20;
	@%p21 bra 	$L__BB9_28;
	shl.b32 	%r224, %r268, 2;
	add.s32 	%r226, %r148, %r224;
	ld.shared.u32 	%r227, [%r226];
	min.s32 	%r274, %r274, %r227;
	add.s32 	%r229, %r150, %r224;
	ld.shared.u32 	%r230, [%r229];
	max.s32 	%r275, %r275, %r230;
$L__BB9_28:
	cvta.to.global.u64 	%rd16, %rd3;
	st.global.u32 	[%rd16], %r274;
	cvta.to.global.u64 	%rd17, %rd4;
	st.global.u32 	[%rd17], %r275;
$L__BB9_29:
	ret;

}
	// .globl	_Z15MinMaxDoubleValiPdS_S_
.visible .entry _Z15MinMaxDoubleValiPdS_S_(
	.param .u32 _Z15MinMaxDoubleValiPdS_S__param_0,
	.param .u64 .ptr .align 1 _Z15MinMaxDoubleValiPdS_S__param_1,
	.param .u64 .ptr .align 1 _Z15MinMaxDoubleValiPdS_S__param_2,
	.param .u64 .ptr .align 1 _Z15MinMaxDoubleValiPdS_S__param_3
)
{
	.reg .pred 	%p<82>;
	.reg .b32 	%r<98>;
	.reg .b64 	%rd<18>;
	.reg .b64 	%fd<177>;
	// demoted variable
	.shared .align 8 .b8 _ZZ15MinMaxDoubleValiPdS_S_E10local_mins[8192];
	// demoted variable
	.shared .align 8 .b8 _ZZ15MinMaxDoubleValiPdS_S_E10local_maxs[8192];
	ld.param.u32 	%r42, [_Z15MinMaxDoubleValiPdS_S__param_0];
	ld.param.u64 	%rd5, [_Z15MinMaxDoubleValiPdS_S__param_1];
	ld.param.u64 	%rd3, [_Z15MinMaxDoubleValiPdS_S__param_2];
	ld.param.u64 	%rd4, [_Z15MinMaxDoubleValiPdS_S__param_3];
	cvta.to.global.u64 	%rd1, %rd5;
	mov.u32 	%r1, %tid.x;
	mov.u32 	%r2, %ntid.x;
	setp.ge.u32 	%p1, %r1, %r2;
	@%p1 bra 	$L__BB10_31;
	div.u32 	%r43, %r42, %r2;
	mul.lo.s32 	%r44, %r43, %r2;
	sub.s32 	%r45, %r42, %r44;
	setp.lt.u32 	%p2, %r1, %r45;
	selp.u32 	%r46, 1, 0, %p2;
	add.s32 	%r3, %r43, %r46;
	mul.lo.s32 	%r4, %r3, %r1;
	selp.b32 	%r5, 0, %r45, %p2;
	add.s32 	%r86, %r4, %r5;
	mul.wide.s32 	%rd6, %r86, 8;
	add.s64 	%rd7, %rd1, %rd6;
	ld.global.f64 	%fd159, [%rd7];
	setp.lt.s32 	%p3, %r3, 2;
	mov.f64 	%fd160, %fd159;
	@%p3 bra 	$L__BB10_15;
	add.s32 	%r89, %r86, 1;
	add.s32 	%r47, %r86, 2;
	add.s32 	%r48, %r86, %r3;
	max.s32 	%r49, %r48, %r47;
	not.b32 	%r50, %r4;
	add.s32 	%r51, %r49, %r50;
	sub.s32 	%r8, %r51, %r5;
	sub.s32 	%r52, %r49, %r86;
	add.s32 	%r53, %r52, -2;
	and.b32  	%r9, %r8, 7;
	setp.lt.u32 	%p4, %r53, 7;
	mov.f64 	%fd160, %fd159;
	@%p4 bra 	$L__BB10_6;
	and.b32  	%r54, %r8, -8;
	neg.s32 	%r85, %r54;
	add.s64 	%rd2, %rd1, 32;
	mov.f64 	%fd146, %fd159;
$L__BB10_4:
	.pragma "nounroll";
	mul.wide.s32 	%rd8, %r89, 8;
	add.s64 	%rd9, %rd2, %rd8;
	ld.global.f64 	%fd53, [%rd9+-32];
	setp.gt.f64 	%p5, %fd146, %fd53;
	selp.f64 	%fd54, %fd53, %fd146, %p5;
	setp.lt.f64 	%p6, %fd159, %fd53;
	selp.f64 	%fd55, %fd53, %fd159, %p6;
	ld.global.f64 	%fd56, [%rd9+-24];
	setp.gt.f64 	%p7, %fd54, %fd56;
	selp.f64 	%fd57, %fd56, %fd54, %p7;
	setp.lt.f64 	%p8, %fd55, %fd56;
	selp.f64 	%fd58, %fd56, %fd55, %p8;
	ld.global.f64 	%fd59, [%rd9+-16];
	setp.gt.f64 	%p9, %fd57, %fd59;
	selp.f64 	%fd60, %fd59, %fd57, %p9;
	setp.lt.f64 	%p10, %fd58, %fd59;
	selp.f64 	%fd61, %fd59, %fd58, %p10;
	ld.global.f64 	%fd62, [%rd9+-8];
	setp.gt.f64 	%p11, %fd60, %fd62;
	selp.f64 	%fd63, %fd62, %fd60, %p11;
	setp.lt.f64 	%p12, %fd61, %fd62;
	selp.f64 	%fd64, %fd62, %fd61, %p12;
	ld.global.f64 	%fd65, [%rd9];
	setp.gt.f64 	%p13, %fd63, %fd65;
	selp.f64 	%fd66, %fd65, %fd63, %p13;
	setp.lt.f64 	%p14, %fd64, %fd65;
	selp.f64 	%fd67, %fd65, %fd64, %p14;
	ld.global.f64 	%fd68, [%rd9+8];
	setp.gt.f64 	%p15, %fd66, %fd68;
	selp.f64 	%fd69, %fd68, %fd66, %p15;
	setp.lt.f64 	%p16, %fd67, %fd68;
	selp.f64 	%fd70, %fd68, %fd67, %p16;
	ld.global.f64 	%fd71, [%rd9+16];
	setp.gt.f64 	%p17, %fd69, %fd71;
	selp.f64 	%fd72, %fd71, %fd69, %p17;
	setp.lt.f64 	%p18, %fd70, %fd71;
	selp.f64 	%fd73, %fd71, %fd70, %p18;
	ld.global.f64 	%fd74, [%rd9+24];
	setp.gt.f64 	%p19, %fd72, %fd74;
	selp.f64 	%fd146, %fd74, %fd72, %p19;
	setp.lt.f64 	%p20, %fd73, %fd74;
	selp.f64 	%fd159, %fd74, %fd73, %p20;
	add.s32 	%r89, %r89, 8;
	add.s32 	%r86, %r86, 8;
	add.s32 	%r85, %r85, 8;
	setp.ne.s32 	%p21, %r85, 0;
	@%p21 bra 	$L__BB10_4;
	add.s32 	%r89, %r86, 1;
	mov.f64 	%fd160, %fd159;
	mov.f64 	%fd159, %fd146;
$L__BB10_6:
	setp.eq.s32 	%p22, %r9, 0;
	@%p22 bra 	$L__BB10_15;
	and.b32  	%r19, %r8, 3;
	setp.lt.u32 	%p23, %r9, 4;
	@%p23 bra 	$L__BB10_9;
	mul.wide.s32 	%rd10, %r89, 8;
	add.s64 	%rd11, %rd1, %rd10;
	ld.global.f64 	%fd76, [%rd11];
	setp.gt.f64 	%p24, %fd159, %fd76;
	selp.f64 	%fd77, %fd76, %fd159, %p24;
	setp.lt.f64 	%p25, %fd160, %fd76;
	selp.f64 	%fd78, %fd76, %fd160, %p25;
	ld.global.f64 	%fd79, [%rd11+8];
	setp.gt.f64 	%p26, %fd77, %fd79;
	selp.f64 	%fd80, %fd79, %fd77, %p26;
	setp.lt.f64 	%p27, %fd78, %fd79;
	selp.f64 	%fd81, %fd79, %fd78, %p27;
	ld.global.f64 	%fd82, [%rd11+16];
	setp.gt.f64 	%p28, %fd80, %fd82;
	selp.f64 	%fd83, %fd82, %fd80, %p28;
	setp.lt.f64 	%p29, %fd81, %fd82;
	selp.f64 	%fd84, %fd82, %fd81, %p29;
	ld.global.f64 	%fd85, [%rd11+24];
	setp.gt.f64 	%p30, %fd83, %fd85;
	selp.f64 	%fd159, %fd85, %fd83, %p30;
	setp.lt.f64 	%p31, %fd84, %fd85;
	selp.f64 	%fd160, %fd85, %fd84, %p31;
	add.s32 	%r89, %r89, 4;
$L__BB10_9:
	setp.eq.s32 	%p32, %r19, 0;
	@%p32 bra 	$L__BB10_15;
	setp.eq.s32 	%p33, %r19, 1;
	@%p33 bra 	$L__BB10_12;
	mul.wide.s32 	%rd12, %r89, 8;
	add.s64 	%rd13, %rd1, %rd12;
	ld.global.f64 	%fd87, [%rd13];
	setp.gt.f64 	%p34, %fd159, %fd87;
	selp.f64 	%fd88, %fd87, %fd159, %p34;
	setp.lt.f64 	%p35, %fd160, %fd87;
	selp.f64 	%fd89, %fd87, %fd160, %p35;
	ld.global.f64 	%fd90, [%rd13+8];
	setp.gt.f64 	%p36, %fd88, %fd90;
	selp.f64 	%fd159, %fd90, %fd88, %p36;
	setp.lt.f64 	%p37, %fd89, %fd90;
	selp.f64 	%fd160, %fd90, %fd89, %p37;
	add.s32 	%r89, %r89, 2;
$L__BB10_12:
	and.b32  	%r55, %r8, 1;
	setp.eq.b32 	%p38, %r55, 1;
	not.pred 	%p39, %p38;
	@%p39 bra 	$L__BB10_15;
	mul.wide.s32 	%rd14, %r89, 8;
	add.s64 	%rd15, %rd1, %rd14;
	ld.global.f64 	%fd22, [%rd15];
	setp.gt.f64 	%p40, %fd159, %fd22;
	selp.f64 	%fd159, %fd22, %fd159, %p40;
	setp.geu.f64 	%p41, %fd160, %fd22;
	@%p41 bra 	$L__BB10_15;
	mov.f64 	%fd160, %fd22;
$L__BB10_15:
	shl.b32 	%r56, %r1, 3;
	mov.u32 	%r57, _ZZ15MinMaxDoubleValiPdS_S_E10local_mins;
	add.s32 	%r58, %r57, %r56;
	st.shared.f64 	[%r58], %fd159;
	mov.u32 	%r59, _ZZ15MinMaxDoubleValiPdS_S_E10local_maxs;
	add.s32 	%r60, %r59, %r56;
	st.shared.f64 	[%r60], %fd160;
	bar.sync 	0;
	setp.ne.s32 	%p42, %r1, 0;
	@%p42 bra 	$L__BB10_31;
	ld.shared.f64 	%fd175, [_ZZ15MinMaxDoubleValiPdS_S_E10local_mins];
	ld.shared.f64 	%fd176, [_ZZ15MinMaxDoubleValiPdS_S_E10local_maxs];
	setp.lt.u32 	%p43, %r2, 2;
	@%p43 bra 	$L__BB10_30;
	add.s32 	%r24, %r2, -1;
	add.s32 	%r62, %r2, -2;
	and.b32  	%r25, %r24, 7;
	setp.lt.u32 	%p44, %r62, 7;
	mov.b32 	%r96, 1;
	@%p44 bra 	$L__BB10_21;
	add.s32 	%r92, %r57, 32;
	add.s32 	%r91, %r59, 32;
	and.b32  	%r68, %r24, -8;
	neg.s32 	%r94, %r68;
	mov.b32 	%r93, 0;
$L__BB10_19:
	.pragma "nounroll";
	ld.shared.f64 	%fd92, [%r92+-24];
	setp.gt.f64 	%p45, %fd175, %fd92;
	selp.f64 	%fd93, %fd92, %fd175, %p45;
	ld.shared.f64 	%fd94, [%r91+-24];
	setp.lt.f64 	%p46, %fd176, %fd94;
	selp.f64 	%fd95, %fd94, %fd176, %p46;
	ld.shared.f64 	%fd96, [%r92+-16];
	setp.gt.f64 	%p47, %fd93, %fd96;
	selp.f64 	%fd97, %fd96, %fd93, %p47;
	ld.shared.f64 	%fd98, [%r91+-16];
	setp.lt.f64 	%p48, %fd95, %fd98;
	selp.f64 	%fd99, %fd98, %fd95, %p48;
	ld.shared.f64 	%fd100, [%r92+-8];
	setp.gt.f64 	%p49, %fd97, %fd100;
	selp.f64 	%fd101, %fd100, %fd97, %p49;
	ld.shared.f64 	%fd102, [%r91+-8];
	setp.lt.f64 	%p50, %fd99, %fd102;
	selp.f64 	%fd103, %fd102, %fd99, %p50;
	ld.shared.f64 	%fd104, [%r92];
	setp.gt.f64 	%p51, %fd101, %fd104;
	selp.f64 	%fd105, %fd104, %fd101, %p51;
	ld.shared.f64 	%fd106, [%r91];
	setp.lt.f64 	%p52, %fd103, %fd106;
	selp.f64 	%fd107, %fd106, %fd103, %p52;
	ld.shared.f64 	%fd108, [%r92+8];
	setp.gt.f64 	%p53, %fd105, %fd108;
	selp.f64 	%fd109, %fd108, %fd105, %p53;
	ld.shared.f64 	%fd110, [%r91+8];
	setp.lt.f64 	%p54, %fd107, %fd110;
	selp.f64 	%fd111, %fd110, %fd107, %p54;
	ld.shared.f64 	%fd112, [%r92+16];
	setp.gt.f64 	%p55, %fd109, %fd112;
	selp.f64 	%fd113, %fd112, %fd109, %p55;
	ld.shared.f64 	%fd114, [%r91+16];
	setp.lt.f64 	%p56, %fd111, %fd114;
	selp.f64 	%fd115, %fd114, %fd111, %p56;
	ld.shared.f64 	%fd116, [%r92+24];
	setp.gt.f64 	%p57, %fd113, %fd116;
	selp.f64 	%fd117, %fd116, %fd113, %p57;
	ld.shared.f64 	%fd118, [%r91+24];
	setp.lt.f64 	%p58, %fd115, %fd118;
	selp.f64 	%fd119, %fd118, %fd115, %p58;
	ld.shared.f64 	%fd120, [%r92+32];
	setp.gt.f64 	%p59, %fd117, %fd120;
	selp.f64 	%fd175, %fd120, %fd117, %p59;
	ld.shared.f64 	%fd121, [%r91+32];
	setp.lt.f64 	%p60, %fd119, %fd121;
	selp.f64 	%fd176, %fd121, %fd119, %p60;
	add.s32 	%r94, %r94, 8;
	add.s32 	%r93, %r93, 8;
	add.s32 	%r92, %r92, 64;
	add.s32 	%r91, %r91, 64;
	setp.ne.s32 	%p61, %r94, 0;
	@%p61 bra 	$L__BB10_19;
	add.s32 	%r96, %r93, 1;
$L__BB10_21:
	setp.eq.s32 	%p62, %r25, 0;
	@%p62 bra 	$L__BB10_30;
	and.b32  	%r37, %r24, 3;
	setp.lt.u32 	%p63, %r25, 4;
	@%p63 bra 	$L__BB10_24;
	shl.b32 	%r69, %r96, 3;
	add.s32 	%r71, %r57, %r69;
	ld.shared.f64 	%fd123, [%r71];
	setp.gt.f64 	%p64, %fd175, %fd123;
	selp.f64 	%fd124, %fd123, %fd175, %p64;
	add.s32 	%r73, %r59, %r69;
	ld.shared.f64 	%fd125, [%r73];
	setp.lt.f64 	%p65, %fd176, %fd125;
	selp.f64 	%fd126, %fd125, %fd176, %p65;
	ld.shared.f64 	%fd127, [%r71+8];
	setp.gt.f64 	%p66, %fd124, %fd127;
	selp.f64 	%fd128, %fd127, %fd124, %p66;
	ld.shared.f64 	%fd129, [%r73+8];
	setp.lt.f64 	%p67, %fd126, %fd129;
	selp.f64 	%fd130, %fd129, %fd126, %p67;
	ld.shared.f64 	%fd131, [%r71+16];
	setp.gt.f64 	%p68, %fd128, %fd131;
	selp.f64 	%fd132, %fd131, %fd128, %p68;
	ld.shared.f64 	%fd133, [%r73+16];
	setp.lt.f64 	%p69, %fd130, %fd133;
	selp.f64 	%fd134, %fd133, %fd130, %p69;
	ld.shared.f64 	%fd135, [%r71+24];
	setp.gt.f64 	%p70, %fd132, %fd135;
	selp.f64 	%fd175, %fd135, %fd132, %p70;
	ld.shared.f64 	%fd136, [%r73+24];
	setp.lt.f64 	%p71, %fd134, %fd136;
	selp.f64 	%fd176, %fd136, %fd134, %p71;
	add.s32 	%r96, %r96, 4;
$L__BB10_24:
	setp.eq.s32 	%p72, %r37, 0;
	@%p72 bra 	$L__BB10_30;
	setp.eq.s32 	%p73, %r37, 1;
	@%p73 bra 	$L__BB10_27;
	shl.b32 	%r74, %r96, 3;
	add.s32 	%r76, %r57, %r74;
	ld.shared.f64 	%fd138, [%r76];
	setp.gt.f64 	%p74, %fd175, %fd138;
	selp.f64 	%fd139, %fd138, %fd175, %p74;
	add.s32 	%r78, %r59, %r74;
	ld.shared.f64 	%fd140, [%r78];
	setp.lt.f64 	%p75, %fd176, %fd140;
	selp.f64 	%fd141, %fd140, %fd176, %p75;
	ld.shared.f64 	%fd142, [%r76+8];
	setp.gt.f64 	%p76, %fd139, %fd142;
	selp.f64 	%fd175, %fd142, %fd139, %p76;
	ld.shared.f64 	%fd143, [%r78+8];
	setp.lt.f64 	%p77, %fd141, %fd143;
	selp.f64 	%fd176, %fd143, %fd141, %p77;
	add.s32 	%r96, %r96, 2;
$L__BB10_27:
	and.b32  	%r79, %r24, 1;
	setp.eq.b32 	%p78, %r79, 1;
	not.pred 	%p79, %p78;
	@%p79 bra 	$L__BB10_30;
	shl.b32 	%r80, %r96, 3;
	add.s32 	%r82, %r57, %r80;
	ld.shared.f64 	%fd144, [%r82];
	setp.gt.f64 	%p80, %fd175, %fd144;
	selp.f64 	%fd175, %fd144, %fd175, %p80;
	add.s32 	%r84, %r59, %r80;
	ld.shared.f64 	%fd49, [%r84];
	setp.geu.f64 	%p81, %fd176, %fd49;
	@%p81 bra 	$L__BB10_30;
	mov.f64 	%fd176, %fd49;
$L__BB10_30:
	cvta.to.global.u64 	%rd16, %rd3;
	st.global.f64 	[%rd16], %fd175;
	cvta.to.global.u64 	%rd17, %rd4;
	st.global.f64 	[%rd17], %fd176;
$L__BB10_31:
	ret;

}


// ===== COMPILED SASS (sm_100) =====

	.target	sm_100

	.elftype	@"ET_EXEC"


//--------------------- .note.nv.tkinfo           --------------------------
	.section	.note.nv.tkinfo,"",@"SHT_NOTE"
	.sectionflags	@"SHF_NOTE_NV_TKINFO"
	.tkinfo
        /*0018*/ 	.word	0x00000002
        /*0030*/ 	.string	""
        /*0030*/ 	.string	"ptxas"
        /*0030*/ 	.string	"Cuda compilation tools, release 13.0, V13.0.88"
        /*0030*/ 	.string	"Build cuda_13.0.r13.0/compiler.36424714_0"
        /*0030*/ 	.string	"-arch sm_100 -m 64 "



//--------------------- .note.nv.cuinfo           --------------------------
	.section	.note.nv.cuinfo,"",@"SHT_NOTE"
	.sectionflags	@"SHF_NOTE_NV_CUINFO"
        /*0018*/ 	.short	0x0002
        /*001a*/ 	.short	0x0064
        /*001c*/ 	.short	0x0082
	.zero		2


//--------------------- .nv.info                  --------------------------
	.section	.nv.info,"",@"SHT_CUDA_INFO"
	.align	4


	//----- nvinfo : EIATTR_REGCOUNT
	.align		4
        /*0000*/ 	.byte	0x04, 0x2f
        /*0002*/ 	.short	(.L_2 - .L_1)
	.align		4
.L_1:
        /*0004*/ 	.word	index@(_Z20ParallelComputeStatsP10PopulationPd)
        /*0008*/ 	.word	0x00000028


	//----- nvinfo : EIATTR_FRAME_SIZE
	.align		4
.L_2:
        /*000c*/ 	.byte	0x04, 0x11
        /*000e*/ 	.short	(.L_4 - .L_3)
	.align		4
.L_3:
        /*0010*/ 	.word	index@($__internal_7_$__cuda_sm20_div_rn_f64_full)
        /*0014*/ 	.word	0x00000000


	//----- nvinfo : EIATTR_FRAME_SIZE
	.align		4
.L_4:
        /*0018*/ 	.byte	0x04, 0x11
        /*001a*/ 	.short	(.L_6 - .L_5)
	.align		4
.L_5:
        /*001c*/ 	.word	index@(_Z20ParallelComputeStatsP10PopulationPd)
        /*0020*/ 	.word	0x00000000


	//----- nvinfo : EIATTR_REGCOUNT
	.align		4
.L_6:
        /*0024*/ 	.byte	0x04, 0x2f
        /*0026*/ 	.short	(.L_8 - .L_7)
	.align		4
.L_7:
        /*0028*/ 	.word	index@(_Z11newparticleP8particleddddd)
        /*002c*/ 	.word	0x00000010


	//----- nvinfo : EIATTR_FRAME_SIZE
	.align		4
.L_8:
        /*0030*/ 	.byte	0x04, 0x11
        /*0032*/ 	.short	(.L_10 - .L_9)
	.align		4
.L_9:
        /*0034*/ 	.word	index@(_Z11newparticleP8particleddddd)
        /*0038*/ 	.word	0x00000000


	//----- nvinfo : EIATTR_REGCOUNT
	.align		4
.L_10:
        /*003c*/ 	.byte	0x04, 0x2f
        /*003e*/ 	.short	(.L_12 - .L_11)
	.align		4
.L_11:
        /*0040*/ 	.word	index@(_Z10ForceComptPd8particleS0_)
        /*0044*/ 	.word	0x00000020


	//----- nvinfo : EIATTR_FRAME_SIZE
	.align		4
.L_12:
        /*0048*/ 	.byte	0x04, 0x11
        /*004a*/ 	.short	(.L_14 - .L_13)
	.align		4
.L_13:
        /*004c*/ 	.word	index@($__internal_6_$__cuda_sm20_dsqrt_rn_f64_mediumpath_v1)
        /*0050*/ 	.word	0x00000000


	//----- nvinfo : EIATTR_FRAME_SIZE
	.align		4
.L_14:
        /*0054*/ 	.byte	0x04, 0x11
        /*0056*/ 	.short	(.L_16 - .L_15)
	.align		4
.L_15:
        /*0058*/ 	.word	index@($__internal_5_$__cuda_sm20_div_rn_f64_full)
        /*005c*/ 	.word	0x00000000


	//----- nvinfo : EIATTR_FRAME_SIZE
	.align		4
.L_16:
        /*0060*/ 	.byte	0x04, 0x11
        /*0062*/ 	.short	(.L_18 - .L_17)
	.align		4
.L_17:
        /*0064*/ 	.word	index@(_Z10ForceComptPd8particleS0_)
        /*0068*/ 	.word	0x00000000


	//----- nvinfo : EIATTR_REGCOUNT
	.align		4
.L_18:
        /*006c*/ 	.byte	0x04, 0x2f
        /*006e*/ 	.short	(.L_20 - .L_19)
	.align		4
.L_19:
        /*0070*/ 	.word	index@(_Z15ComptPopulationP10PopulationPdd)
        /*0074*/ 	.word	0x00000020


	//----- nvinfo : EIATTR_FRAME_SIZE
	.align		4
.L_20:
        /*0078*/ 	.byte	0x04, 0x11
        /*007a*/ 	.short	(.L_22 - .L_21)
	.align		4
.L_21:
        /*007c*/ 	.word	index@($__internal_4_$__cuda_sm20_div_rn_f64_full)
        /*0080*/ 	.word	0x00000000


	//----- nvinfo : EIATTR_FRAME_SIZE
	.align		4
.L_22:
        /*0084*/ 	.byte	0x04, 0x11
        /*0086*/ 	.short	(.L_24 - .L_23)
	.align		4
.L_23:
        /*0088*/ 	.word	index@(_Z15ComptPopulationP10PopulationPdd)
        /*008c*/ 	.word	0x00000000


	//----- nvinfo : EIATTR_REGCOUNT
	.align		4
.L_24:
        /*0090*/ 	.byte	0x04, 0x2f
        /*0092*/ 	.short	(.L_26 - .L_25)
	.align		4
.L_25:
        /*0094*/ 	.word	index@(_Z15GeneratingFieldP7i2dGridiPi)
        /*0098*/ 	.word	0x00000010


	//----- nvinfo : EIATTR_FRAME_SIZE
	.align		4
.L_26:
        /*009c*/ 	.byte	0x04, 0x11
        /*009e*/ 	.short	(.L_28 - .L_27)
	.align		4
.L_27:
        /*00a0*/ 	.word	index@($__internal_3_$__cuda_sm20_dsqrt_rn_f64_mediumpath_v1)
        /*00a4*/ 	.word	0x00000000


	//----- nvinfo : EIATTR_FRAME_SIZE
	.align		4
.L_28:
        /*00a8*/ 	.byte	0x04, 0x11
        /*00aa*/ 	.short	(.L_30 - .L_29)
	.align		4
.L_29:
        /*00ac*/ 	.word	index@(_Z15GeneratingFieldP7i2dGridiPi)
        /*00b0*/ 	.word	0x00000000


	//----- nvinfo : EIATTR_REGCOUNT
	.align		4
.L_30:
        /*00b4*/ 	.byte	0x04, 0x2f
        /*00b6*/ 	.short	(.L_32 - .L_31)
	.align		4
.L_31:
        /*00b8*/ 	.word	index@(_Z15CountPopulationiPiS_ii)
        /*00bc*/ 	.word	0x0000001a


	//----- nvinfo : EIATTR_FRAME_SIZE
	.align		4
.L_32:
        /*00c0*/ 	.byte	0x04, 0x11
        /*00c2*/ 	.short	(.L_34 - .L_33)
	.align		4
.L_33:
        /*00c4*/ 	.word	index@(_Z15CountPopulationiPiS_ii)
        /*00c8*/ 	.word	0x00000000


	//----- nvinfo : EIATTR_REGCOUNT
	.align		4
.L_34:
        /*00cc*/ 	.byte	0x04, 0x2f
        /*00ce*/ 	.short	(.L_36 - .L_35)
	.align		4
.L_35:
        /*00d0*/ 	.word	index@(_Z18ParticleGenerationP7i2dGridS0_P10PopulationPiii)
        /*00d4*/ 	.word	0x0000002b


	//----- nvinfo : EIATTR_FRAME_SIZE
	.align		4
.L_36:
        /*00d8*/ 	.byte	0x04, 0x11
        /*00da*/ 	.short	(.L_38 - .L_37)
	.align		4
.L_37:
        /*00dc*/ 	.word	index@($__internal_2_$__cuda_sm20_div_rn_f64_full)
        /*00e0*/ 	.word	0x00000008


	//----- nvinfo : EIATTR_FRAME_SIZE
	.align		4
.L_38:
        /*00e4*/ 	.byte	0x04, 0x11
        /*00e6*/ 	.short	(.L_40 - .L_39)
	.align		4
.L_39:
        /*00e8*/ 	.word	index@(_Z18ParticleGenerationP7i2dGridS0_P10PopulationPiii)
        /*00ec*/ 	.word	0x00000008


	//----- nvinfo : EIATTR_REGCOUNT
	.align		4
.L_40:
        /*00f0*/ 	.byte	0x04, 0x2f
        /*00f2*/ 	.short	(.L_42 - .L_41)
	.align		4
.L_41:
        /*00f4*/ 	.word	index@(_Z22SystemInstantEvolutionP10PopulationPd)
        /*00f8*/ 	.word	0x0000002f


	//----- nvinfo : EIATTR_FRAME_SIZE
	.align		4
.L_42:
        /*00fc*/ 	.byte	0x04, 0x11
        /*00fe*/ 	.short	(.L_44 - .L_43)
	.align		4
.L_43:
        /*0100*/ 	.word	index@($__internal_1_$__cuda_sm20_dsqrt_rn_f64_mediumpath_v1)
        /*0104*/ 	.word	0x00000000


	//----- nvinfo : EIATTR_FRAME_SIZE
	.align		4
.L_44:
        /*0108*/ 	.byte	0x04, 0x11
        /*010a*/ 	.short	(.L_46 - .L_45)
	.align		4
.L_45:
        /*010c*/ 	.word	index@($__internal_0_$__cuda_sm20_div_rn_f64_full)
        /*0110*/ 	.word	0x00000000


	//----- nvinfo : EIATTR_FRAME_SIZE
	.align		4
.L_46:
        /*0114*/ 	.byte	0x04, 0x11
        /*0116*/ 	.short	(.L_48 - .L_47)
	.align		4
.L_47:
        /*0118*/ 	.word	index@(_Z22SystemInstantEvolutionP10PopulationPd)
        /*011c*/ 	.word	0x00000000


	//----- nvinfo : EIATTR_REGCOUNT
	.align		4
.L_48:
        /*0120*/ 	.byte	0x04, 0x2f
        /*0122*/ 	.short	(.L_50 - .L_49)
	.align		4
.L_49:
        /*0124*/ 	.word	index@(_Z22InitializeEmptyGridIntP7i2dGrid)
        /*0128*/ 	.word	0x0000000e


	//----- nvinfo : EIATTR_FRAME_SIZE
	.align		4
.L_50:
        /*012c*/ 	.byte	0x04, 0x11
        /*012e*/ 	.short	(.L_52 - .L_51)
	.align		4
.L_51:
        /*0130*/ 	.word	index@(_Z22InitializeEmptyGridIntP7i2dGrid)
        /*0134*/ 	.word	0x00000000


	//----- nvinfo : EIATTR_REGCOUNT
	.align		4
.L_52:
        /*0138*/ 	.byte	0x04, 0x2f
        /*013a*/ 	.short	(.L_54 - .L_53)
	.align		4
.L_53:
        /*013c*/ 	.word	index@(_Z12MinMaxIntValiPiS_S_)
        /*0140*/ 	.word	0x0000001f


	//----- nvinfo : EIATTR_FRAME_SIZE
	.align		4
.L_54:
        /*0144*/ 	.byte	0x04, 0x11
        /*0146*/ 	.short	(.L_56 - .L_55)
	.align		4
.L_55:
        /*0148*/ 	.word	index@(_Z12MinMaxIntValiPiS_S_)
        /*014c*/ 	.word	0x00000000


	//----- nvinfo : EIATTR_REGCOUNT
	.align		4
.L_56:
        /*0150*/ 	.byte	0x04, 0x2f
        /*0152*/ 	.short	(.L_58 - .L_57)
	.align		4
.L_57:
        /*0154*/ 	.word	index@(_Z15MinMaxDoubleValiPdS_S_)
        /*0158*/ 	.word	0x00000020


	//----- nvinfo : EIATTR_FRAME_SIZE
	.align		4
.L_58:
        /*015c*/ 	.byte	0x04, 0x11
        /*015e*/ 	.short	(.L_60 - .L_59)
	.align		4
.L_59:
        /*0160*/ 	.word	index@(_Z15MinMaxDoubleValiPdS_S_)
        /*0164*/ 	.word	0x00000000


	//----- nvinfo : EIATTR_MIN_STACK_SIZE
	.align		4
.L_60:
        /*0168*/ 	.byte	0x04, 0x12
        /*016a*/ 	.short	(.L_62 - .L_61)
	.align		4
.L_61:
        /*016c*/ 	.word	index@(_Z15MinMaxDoubleValiPdS_S_)
        /*0170*/ 	.word	0x00000000


	//----- nvinfo : EIATTR_MIN_STACK_SIZE
	.align		4
.L_62:
        /*0174*/ 	.byte	0x04, 0x12
        /*0176*/ 	.short	(.L_64 - .L_63)
	.align		4
.L_63:
        /*0178*/ 	.word	index@(_Z12MinMaxIntValiPiS_S_)
        /*017c*/ 	.word	0x00000000


	//----- nvinfo : EIATTR_MIN_STACK_SIZE
	.align		4
.L_64:
        /*0180*/ 	.byte	0x04, 0x12
        /*0182*/ 	.short	(.L_66 - .L_65)
	.align		4
.L_65:
        /*0184*/ 	.word	index@(_Z22InitializeEmptyGridIntP7i2dGrid)
        /*0188*/ 	.word	0x00000000


	//----- nvinfo : EIATTR_MIN_STACK_SIZE
	.align		4
.L_66:
        /*018c*/ 	.byte	0x04, 0x12
        /*018e*/ 	.short	(.L_68 - .L_67)
	.align		4
.L_67:
        /*0190*/ 	.word	index@(_Z22SystemInstantEvolutionP10PopulationPd)
        /*0194*/ 	.word	0x00000000


	//----- nvinfo : EIATTR_MIN_STACK_SIZE
	.align		4
.L_68:
        /*0198*/ 	.byte	0x04, 0x12
        /*019a*/ 	.short	(.L_70 - .L_69)
	.align		4
.L_69:
        /*019c*/ 	.word	index@(_Z18ParticleGenerationP7i2dGridS0_P10PopulationPiii)
        /*01a0*/ 	.word	0x00000008


	//----- nvinfo : EIATTR_MIN_STACK_SIZE
	.align		4
.L_70:
        /*01a4*/ 	.byte	0x04, 0x12
        /*01a6*/ 	.short	(.L_72 - .L_71)
	.align		4
.L_71:
        /*01a8*/ 	.word	index@(_Z15CountPopulationiPiS_ii)
        /*01ac*/ 	.word	0x00000000


	//----- nvinfo : EIATTR_MIN_STACK_SIZE
	.align		4
.L_72:
        /*01b0*/ 	.byte	0x04, 0x12
        /*01b2*/ 	.short	(.L_74 - .L_73)
	.align		4
.L_73:
        /*01b4*/ 	.word	index@(_Z15GeneratingFieldP7i2dGridiPi)
        /*01b8*/ 	.word	0x00000000


	//----- nvinfo : EIATTR_MIN_STACK_SIZE
	.align		4
.L_74:
        /*01bc*/ 	.byte	0x04, 0x12
        /*01be*/ 	.short	(.L_76 - .L_75)
	.align		4
.L_75:
        /*01c0*/ 	.word	index@(_Z15ComptPopulationP10PopulationPdd)
        /*01c4*/ 	.word	0x00000000


	//----- nvinfo : EIATTR_MIN_STACK_SIZE
	.align		4
.L_76:
        /*01c8*/ 	.byte	0x04, 0x12
        /*01ca*/ 	.short	(.L_78 - .L_77)
	.align		4
.L_77:
        /*01cc*/ 	.word	index@(_Z10ForceComptPd8particleS0_)
        /*01d0*/ 	.word	0x00000000


	//----- nvinfo : EIATTR_MIN_STACK_SIZE
	.align		4
.L_78:
        /*01d4*/ 	.byte	0x04, 0x12
        /*01d6*/ 	.short	(.L_80 - .L_79)
	.align		4
.L_79:
        /*01d8*/ 	.word	index@(_Z11newparticleP8particleddddd)
        /*01dc*/ 	.word	0x00000000


	//----- nvinfo : EIATTR_MIN_STACK_SIZE
	.align		4
.L_80:
        /*01e0*/ 	.byte	0x04, 0x12
        /*01e2*/ 	.short	(.L_82 - .L_81)
	.align		4
.L_81:
        /*01e4*/ 	.word	index@(_Z20ParallelComputeStatsP10PopulationPd)
        /*01e8*/ 	.word	0x00000000
.L_82:


//--------------------- .nv.compat                --------------------------
	.section	.nv.compat,"",@"SHT_CUDA_COMPAT_INFO"
	.align	4
        /*0000*/ 	.byte	0x02, 0x09, 0x00, 0x00, 0x02, 0x02, 0x01, 0x00, 0x02, 0x05, 0x05, 0x00, 0x03, 0x07, 0x01, 0x01
        /*0010*/ 	.byte	0x02, 0x03, 0x00, 0x00, 0x02, 0x06, 0x01, 0x00, 0x04, 0x0b, 0x08, 0x00, 0x01, 0x00, 0x00, 0x00
        /*0020*/ 	.byte	0x00, 0x00, 0x00, 0x00


//--------------------- .nv.info._Z15MinMaxDoubleValiPdS_S_ --------------------------
	.section	.nv.info._Z15MinMaxDoubleValiPdS_S_,"",@"SHT_CUDA_INFO"
	.sectionflags	@""
	.align	4


	//----- nvinfo : EIATTR_CUDA_API_VERSION
	.align		4
        /*0000*/ 	.byte	0x04, 0x37
        /*0002*/ 	.short	(.L_84 - .L_83)
.L_83:
        /*0004*/ 	.word	0x00000082


	//----- nvinfo : EIATTR_KPARAM_INFO
	.align		4
.L_84:
        /*0008*/ 	.byte	0x04, 0x17
        /*000a*/ 	.short	(.L_86 - .L_85)
.L_85:
        /*000c*/ 	.word	0x00000000
        /*0010*/ 	.short	0x0003
        /*0012*/ 	.short	0x0018
        /*0014*/ 	.byte	0x00, 0xf5, 0x21, 0x00


	//----- nvinfo : EIATTR_KPARAM_INFO
	.align		4
.L_86:
        /*0018*/ 	.byte	0x04, 0x17
        /*001a*/ 	.short	(.L_88 - .L_87)
.L_87:
        /*001c*/ 	.word	0x00000000
        /*0020*/ 	.short	0x0002
        /*0022*/ 	.short	0x0010
        /*0024*/ 	.byte	0x00, 0xf5, 0x21, 0x00


	//----- nvinfo : EIATTR_KPARAM_INFO
	.align		4
.L_88:
        /*0028*/ 	.byte	0x04, 0x17
        /*002a*/ 	.short	(.L_90 - .L_89)
.L_89:
        /*002c*/ 	.word	0x00000000
        /*0030*/ 	.short	0x0001
        /*0032*/ 	.short	0x0008
        /*0034*/ 	.byte	0x00, 0xf5, 0x21, 0x00


	//----- nvinfo : EIATTR_KPARAM_INFO
	.align		4
.L_90:
        /*0038*/ 	.byte	0x04, 0x17
        /*003a*/ 	.short	(.L_92 - .L_91)
.L_91:
        /*003c*/ 	.word	0x00000000
        /*0040*/ 	.short	0x0000
        /*0042*/ 	.short	0x0000
        /*0044*/ 	.byte	0x00, 0xf0, 0x11, 0x00


	//----- nvinfo : EIATTR_SPARSE_MMA_MASK
	.align		4
.L_92:
        /*0048*/ 	.byte	0x03, 0x50
        /*004a*/ 	.short	0x0000


	//----- nvinfo : EIATTR_MAXREG_COUNT
	.align		4
        /*004c*/ 	.byte	0x03, 0x1b
        /*004e*/ 	.short	0x00ff


	//----- nvinfo : EIATTR_NUM_BARRIERS
	.align		4
        /*0050*/ 	.byte	0x02, 0x4c
        /*0052*/ 	.byte	0x01
	.zero		1


	//----- nvinfo : EIATTR_MERCURY_ISA_VERSION
	.align		4
        /*0054*/ 	.byte	0x03, 0x5f
        /*0056*/ 	.short	0x0101


	//----- nvinfo : EIATTR_VRC_CTA_INIT_COUNT
	.align		4
        /*0058*/ 	.byte	0x02, 0x4a
	.zero		1
	.zero		1


	//----- nvinfo : EIATTR_EXIT_INSTR_OFFSETS
	.align		4
        /*005c*/ 	.byte	0x04, 0x1c
        /*005e*/ 	.short	(.L_94 - .L_93)


	//   ....[0]....
.L_93:
        /*0060*/ 	.word	0x00000040


	//   ....[1]....
        /*0064*/ 	.word	0x00000d40


	//   ....[2]....
        /*0068*/ 	.word	0x00001750


	//----- nvinfo : EIATTR_CRS_STACK_SIZE
	.align		4
.L_94:
        /*006c*/ 	.byte	0x04, 0x1e
        /*006e*/ 	.short	(.L_96 - .L_95)
.L_95:
        /*0070*/ 	.word	0x00000000


	//----- nvinfo : EIATTR_CBANK_PARAM_SIZE
	.align		4
.L_96:
        /*0074*/ 	.byte	0x03, 0x19
        /*0076*/ 	.short	0x0020


	//----- nvinfo : EIATTR_PARAM_CBANK
	.align		4
        /*0078*/ 	.byte	0x04, 0x0a
        /*007a*/ 	.short	(.L_98 - .L_97)
	.align		4
.L_97:
        /*007c*/ 	.word	index@(.nv.constant0._Z15MinMaxDoubleValiPdS_S_)
        /*0080*/ 	.short	0x0380
        /*0082*/ 	.short	0x0020


	//----- nvinfo : EIATTR_SW_WAR
	.align		4
.L_98:
        /*0084*/ 	.byte	0x04, 0x36
        /*0086*/ 	.short	(.L_100 - .L_99)
.L_99:
        /*0088*/ 	.word	0x00000008
.L_100:


//--------------------- .nv.info._Z12MinMaxIntValiPiS_S_ --------------------------
	.section	.nv.info._Z12MinMaxIntValiPiS_S_,"",@"SHT_CUDA_INFO"
	.sectionflags	@""
	.align	4


	//----- nvinfo : EIATTR_CUDA_API_VERSION
	.align		4
        /*0000*/ 	.byte	0x04, 0x37
        /*0002*/ 	.short	(.L_102 - .L_101)
.L_101:
        /*0004*/ 	.word	0x00000082


	//----- nvinfo : EIATTR_KPARAM_INFO
	.align		4
.L_102:
        /*0008*/ 	.byte	0x04, 0x17
        /*000a*/ 	.short	(.L_104 - .L_103)
.L_103:
        /*000c*/ 	.word	0x00000000
        /*0010*/ 	.short	0x0003
        /*0012*/ 	.short	0x0018
        /*0014*/ 	.byte	0x00, 0xf5, 0x21, 0x00


	//----- nvinfo : EIATTR_KPARAM_INFO
	.align		4
.L_104:
        /*0018*/ 	.byte	0x04, 0x17
        /*001a*/ 	.short	(.L_106 - .L_105)
.L_105:
        /*001c*/ 	.word	0x00000000
        /*0020*/ 	.short	0x0002
        /*0022*/ 	.short	0x0010
        /*0024*/ 	.byte	0x00, 0xf5, 0x21, 0x00


	//----- nvinfo : EIATTR_KPARAM_INFO
	.align		4
.L_106:
        /*0028*/ 	.byte	0x04, 0x17
        /*002a*/ 	.short	(.L_108 - .L_107)
.L_107:
        /*002c*/ 	.word	0x00000000
        /*0030*/ 	.short	0x0001
        /*0032*/ 	.short	0x0008
        /*0034*/ 	.byte	0x00, 0xf5, 0x21, 0x00


	//----- nvinfo : EIATTR_KPARAM_INFO
	.align		4
.L_108:
        /*0038*/ 	.byte	0x04, 0x17
        /*003a*/ 	.short	(.L_110 - .L_109)
.L_109:
        /*003c*/ 	.word	0x00000000
        /*0040*/ 	.short	0x0000
        /*0042*/ 	.short	0x0000
        /*0044*/ 	.byte	0x00, 0xf0, 0x11, 0x00


	//----- nvinfo : EIATTR_SPARSE_MMA_MASK
	.align		4
.L_110:
        /*0048*/ 	.byte	0x03, 0x50
        /*004a*/ 	.short	0x0000


	//----- nvinfo : EIATTR_MAXREG_COUNT
	.align		4
        /*004c*/ 	.byte	0x03, 0x1b
        /*004e*/ 	.short	0x00ff


	//----- nvinfo : EIATTR_NUM_BARRIERS
	.align		4
        /*0050*/ 	.byte	0x02, 0x4c
        /*0052*/ 	.byte	0x01
	.zero		1


	//----- nvinfo : EIATTR_MERCURY_ISA_VERSION
	.align		4
        /*0054*/ 	.byte	0x03, 0x5f
        /*0056*/ 	.short	0x0101


	//----- nvinfo : EIATTR_UNUSED_LOAD_BYTE_OFFSET
	.align		4
        /*0058*/ 	.byte	0x04, 0x44
        /*005a*/ 	.short	(.L_112 - .L_111)


	//   ....[0]....
.L_111:
        /*005c*/ 	.word	0x000008f0
        /*0060*/ 	.word	0x0000fff0


	//   ....[1]....
        /*0064*/ 	.word	0x00000920
        /*0068*/ 	.word	0x0000fff0


	//----- nvinfo : EIATTR_VRC_CTA_INIT_COUNT
	.align		4
.L_112:
        /*006c*/ 	.byte	0x02, 0x4a
	.zero		1
	.zero		1


	//----- nvinfo : EIATTR_EXIT_INSTR_OFFSETS
	.align		4
        /*0070*/ 	.byte	0x04, 0x1c
        /*0072*/ 	.short	(.L_114 - .L_113)


	//   ....[0]....
.L_113:
        /*0074*/ 	.word	0x00000040


	//   ....[1]....
        /*0078*/ 	.word	0x000007f0


	//   ....[2]....
        /*007c*/ 	.word	0x00000d10


	//----- nvinfo : EIATTR_CRS_STACK_SIZE
	.align		4
.L_114:
        /*0080*/ 	.byte	0x04, 0x1e
        /*0082*/ 	.short	(.L_116 - .L_115)
.L_115:
        /*0084*/ 	.word	0x00000000


	//----- nvinfo : EIATTR_CBANK_PARAM_SIZE
	.align		4
.L_116:
        /*0088*/ 	.byte	0x03, 0x19
        /*008a*/ 	.short	0x0020


	//----- nvinfo : EIATTR_PARAM_CBANK
	.align		4
        /*008c*/ 	.byte	0x04, 0x0a
        /*008e*/ 	.short	(.L_118 - .L_117)
	.align		4
.L_117:
        /*0090*/ 	.word	index@(.nv.constant0._Z12MinMaxIntValiPiS_S_)
        /*0094*/ 	.short	0x0380
        /*0096*/ 	.short	0x0020


	//----- nvinfo : EIATTR_SW_WAR
	.align		4
.L_118:
        /*0098*/ 	.byte	0x04, 0x36
        /*009a*/ 	.short	(.L_120 - .L_119)
.L_119:
        /*009c*/ 	.word	0x00000008
.L_120:


//--------------------- .nv.info._Z22InitializeEmptyGridIntP7i2dGrid --------------------------
	.section	.nv.info._Z22InitializeEmptyGridIntP7i2dGrid,"",@"SHT_CUDA_INFO"
	.sectionflags	@""
	.align	4


	//----- nvinfo : EIATTR_CUDA_API_VERSION
	.align		4
        /*0000*/ 	.byte	0x04, 0x37
        /*0002*/ 	.short	(.L_122 - .L_121)
.L_121:
        /*0004*/ 	.word	0x00000082


	//----- nvinfo : EIATTR_KPARAM_INFO
	.align		4
.L_122:
        /*0008*/ 	.byte	0x04, 0x17
        /*000a*/ 	.short	(.L_124 - .L_123)
.L_123:
        /*000c*/ 	.word	0x00000000
        /*0010*/ 	.short	0x0000
        /*0012*/ 	.short	0x0000
        /*0014*/ 	.byte	0x00, 0xf5, 0x21, 0x00


	//----- nvinfo : EIATTR_SPARSE_MMA_MASK
	.align		4
.L_124:
        /*0018*/ 	.byte	0x03, 0x50
        /*001a*/ 	.short	0x0000


	//----- nvinfo : EIATTR_MAXREG_COUNT
	.align		4
        /*001c*/ 	.byte	0x03, 0x1b
        /*001e*/ 	.short	0x00ff


	//----- nvinfo : EIATTR_MERCURY_ISA_VERSION
	.align		4
        /*0020*/ 	.byte	0x03, 0x5f
        /*0022*/ 	.short	0x0101


	//----- nvinfo : EIATTR_VRC_CTA_INIT_COUNT
	.align		4
        /*0024*/ 	.byte	0x02, 0x4a
	.zero		1
	.zero		1


	//----- nvinfo : EIATTR_EXIT_INSTR_OFFSETS
	.align		4
        /*0028*/ 	.byte	0x04, 0x1c
        /*002a*/ 	.short	(.L_126 - .L_125)


	//   ....[0]....
.L_125:
        /*002c*/ 	.word	0x000000d0


	//   ....[1]....
        /*0030*/ 	.word	0x00000280


	//----- nvinfo : EIATTR_CRS_STACK_SIZE
	.align		4
.L_126:
        /*0034*/ 	.byte	0x04, 0x1e
        /*0036*/ 	.short	(.L_128 - .L_127)
.L_127:
        /*0038*/ 	.word	0x00000000


	//----- nvinfo : EIATTR_CBANK_PARAM_SIZE
	.align		4
.L_128:
        /*003c*/ 	.byte	0x03, 0x19
        /*003e*/ 	.short	0x0008


	//----- nvinfo : EIATTR_PARAM_CBANK
	.align		4
        /*0040*/ 	.byte	0x04, 0x0a
        /*0042*/ 	.short	(.L_130 - .L_129)
	.align		4
.L_129:
        /*0044*/ 	.word	index@(.nv.constant0._Z22InitializeEmptyGridIntP7i2dGrid)
        /*0048*/ 	.short	0x0380
        /*004a*/ 	.short	0x0008


	//----- nvinfo : EIATTR_SW_WAR
	.align		4
.L_130:
        /*004c*/ 	.byte	0x04, 0x36
        /*004e*/ 	.short	(.L_132 - .L_131)
.L_131:
        /*0050*/ 	.word	0x00000008
.L_132:


//--------------------- .nv.info._Z22SystemInstantEvolutionP10PopulationPd --------------------------
	.section	.nv.info._Z22SystemInstantEvolutionP10PopulationPd,"",@"SHT_CUDA_INFO"
	.sectionflags	@""
	.align	4


	//----- nvinfo : EIATTR_CUDA_API_VERSION
	.align		4
        /*0000*/ 	.byte	0x04, 0x37
        /*0002*/ 	.short	(.L_134 - .L_133)
.L_133:
        /*0004*/ 	.word	0x00000082


	//----- nvinfo : EIATTR_KPARAM_INFO
	.align		4
.L_134:
        /*0008*/ 	.byte	0x04, 0x17
        /*000a*/ 	.short	(.L_136 - .L_135)
.L_135:
        /*000c*/ 	.word	0x00000000
        /*0010*/ 	.short	0x0001
        /*0012*/ 	.short	0x0008
        /*0014*/ 	.byte	0x00, 0xf5, 0x21, 0x00


	//----- nvinfo : EIATTR_KPARAM_INFO
	.align		4
.L_136:
        /*0018*/ 	.byte	0x04, 0x17
        /*001a*/ 	.short	(.L_138 - .L_137)
.L_137:
        /*001c*/ 	.word	0x00000000
        /*0020*/ 	.short	0x0000
        /*0022*/ 	.short	0x0000
        /*0024*/ 	.byte	0x00, 0xf5, 0x21, 0x00


	//----- nvinfo : EIATTR_SPARSE_MMA_MASK
	.align		4
.L_138:
        /*0028*/ 	.byte	0x03, 0x50
        /*002a*/ 	.short	0x0000


	//----- nvinfo : EIATTR_MAXREG_COUNT
	.align		4
        /*002c*/ 	.byte	0x03, 0x1b
        /*002e*/ 	.short	0x00ff


	//----- nvinfo : EIATTR_MERCURY_ISA_VERSION
	.align		4
        /*0030*/ 	.byte	0x03, 0x5f
        /*0032*/ 	.short	0x0101


	//----- nvinfo : EIATTR_VRC_CTA_INIT_COUNT
	.align		4
        /*0034*/ 	.byte	0x02, 0x4a
	.zero		1
	.zero		1


	//----- nvinfo : EIATTR_EXIT_INSTR_OFFSETS
	.align		4
        /*0038*/ 	.byte	0x04, 0x1c
        /*003a*/ 	.short	(.L_140 - .L_139)


	//   ....[0]....
.L_139:
        /*003c*/ 	.word	0x000000d0


	//   ....[1]....
        /*0040*/ 	.word	0x00000ad0


	//----- nvinfo : EIATTR_CRS_STACK_SIZE
	.align		4
.L_140:
        /*0044*/ 	.byte	0x04, 0x1e
        /*0046*/ 	.short	(.L_142 - .L_141)
.L_141:
        /*0048*/ 	.word	0x00000000


	//----- nvinfo : EIATTR_CBANK_PARAM_SIZE
	.align		4
.L_142:
        /*004c*/ 	.byte	0x03, 0x19
        /*004e*/ 	.short	0x0010


	//----- nvinfo : EIATTR_PARAM_CBANK
	.align		4
        /*0050*/ 	.byte	0x04, 0x0a
        /*0052*/ 	.short	(.L_144 - .L_143)
	.align		4
.L_143:
        /*0054*/ 	.word	index@(.nv.constant0._Z22SystemInstantEvolutionP10PopulationPd)
        /*0058*/ 	.short	0x0380
        /*005a*/ 	.short	0x0010


	//----- nvinfo : EIATTR_SW_WAR
	.align		4
.L_144:
        /*005c*/ 	.byte	0x04, 0x36
        /*005e*/ 	.short	(.L_146 - .L_145)
.L_145:
        /*0060*/ 	.word	0x00000008
.L_146:


//--------------------- .nv.info._Z18ParticleGenerationP7i2dGridS0_P10PopulationPiii --------------------------
	.section	.nv.info._Z18ParticleGenerationP7i2dGridS0_P10PopulationPiii,"",@"SHT_CUDA_INFO"
	.sectionflags	@""
	.align	4


	//----- nvinfo : EIATTR_CUDA_API_VERSION
	.align		4
        /*0000*/ 	.byte	0x04, 0x37
        /*0002*/ 	.short	(.L_148 - .L_147)
.L_147:
        /*0004*/ 	.word	0x00000082


	//----- nvinfo : EIATTR_KPARAM_INFO
	.align		4
.L_148:
        /*0008*/ 	.byte	0x04, 0x17
        /*000a*/ 	.short	(.L_150 - .L_149)
.L_149:
        /*000c*/ 	.word	0x00000000
        /*0010*/ 	.short	0x0005
        /*0012*/ 	.short	0x0024
        /*0014*/ 	.byte	0x00, 0xf0, 0x11, 0x00


	//----- nvinfo : EIATTR_KPARAM_INFO
	.align		4
.L_150:
        /*0018*/ 	.byte	0x04, 0x17
        /*001a*/ 	.short	(.L_152 - .L_151)
.L_151:
        /*001c*/ 	.word	0x00000000
        /*0020*/ 	.short	0x0004
        /*0022*/ 	.short	0x0020
        /*0024*/ 	.byte	0x00, 0xf0, 0x11, 0x00


	//----- nvinfo : EIATTR_KPARAM_INFO
	.align		4
.L_152:
        /*0028*/ 	.byte	0x04, 0x17
        /*002a*/ 	.short	(.L_154 - .L_153)
.L_153:
        /*002c*/ 	.word	0x00000000
        /*0030*/ 	.short	0x0003
        /*0032*/ 	.short	0x0018
        /*0034*/ 	.byte	0x00, 0xf5, 0x21, 0x00


	//----- nvinfo : EIATTR_KPARAM_INFO
	.align		4
.L_154:
        /*0038*/ 	.byte	0x04, 0x17
        /*003a*/ 	.short	(.L_156 - .L_155)
.L_155:
        /*003c*/ 	.word	0x00000000
        /*0040*/ 	.short	0x0002
        /*0042*/ 	.short	0x0010
        /*0044*/ 	.byte	0x00, 0xf5, 0x21, 0x00


	//----- nvinfo : EIATTR_KPARAM_INFO
	.align		4
.L_156:
        /*0048*/ 	.byte	0x04, 0x17
        /*004a*/ 	.short	(.L_158 - .L_157)
.L_157:
        /*004c*/ 	.word	0x00000000
        /*0050*/ 	.short	0x0001
        /*0052*/ 	.short	0x0008
        /*0054*/ 	.byte	0x00, 0xf5, 0x21, 0x00


	//----- nvinfo : EIATTR_KPARAM_INFO
	.align		4
.L_158:
        /*0058*/ 	.byte	0x04, 0x17
        /*005a*/ 	.short	(.L_160 - .L_159)
.L_159:
        /*005c*/ 	.word	0x00000000
        /*0060*/ 	.short	0x0000
        /*0062*/ 	.short	0x0000
        /*0064*/ 	.byte	0x00, 0xf5, 0x21, 0x00


	//----- nvinfo : EIATTR_SPARSE_MMA_MASK
	.align		4
.L_160:
        /*0068*/ 	.byte	0x03, 0x50
        /*006a*/ 	.short	0x0000


	//----- nvinfo : EIATTR_MAXREG_COUNT
	.align		4
        /*006c*/ 	.byte	0x03, 0x1b
        /*006e*/ 	.short	0x00ff


	//----- nvinfo : EIATTR_EXTERNS
	.align		4
        /*0070*/ 	.byte	0x04, 0x0f
        /*0072*/ 	.short	(.L_162 - .L_161)


	//   ....[0]....
	.align		4
.L_161:
        /*0074*/ 	.word	index@(vprintf)


	//----- nvinfo : EIATTR_MERCURY_ISA_VERSION
	.align		4
.L_162:
        /*0078*/ 	.byte	0x03, 0x5f
        /*007a*/ 	.short	0x0101


	//----- nvinfo : EIATTR_VRC_CTA_INIT_COUNT
	.align		4
        /*007c*/ 	.byte	0x02, 0x4a
	.zero		1
	.zero		1


	//----- nvinfo : EIATTR_SYSCALL_OFFSETS
	.align		4
        /*0080*/ 	.byte	0x04, 0x46
        /*0082*/ 	.short	(.L_164 - .L_163)


	//   ....[0]....
.L_163:
        /*0084*/ 	.word	0x00000b80


	//----- nvinfo : EIATTR_EXIT_INSTR_OFFSETS
	.align		4
.L_164:
        /*0088*/ 	.byte	0x04, 0x1c
        /*008a*/ 	.short	(.L_166 - .L_165)


	//   ....[0]....
.L_165:
        /*008c*/ 	.word	0x00000ae0


	//   ....[1]....
        /*0090*/ 	.word	0x00000b90


	//----- nvinfo : EIATTR_CRS_STACK_SIZE
	.align		4
.L_166:
        /*0094*/ 	.byte	0x04, 0x1e
        /*0096*/ 	.short	(.L_168 - .L_167)
.L_167:
        /*0098*/ 	.word	0x00000000


	//----- nvinfo : EIATTR_CBANK_PARAM_SIZE
	.align		4
.L_168:
        /*009c*/ 	.byte	0x03, 0x19
        /*009e*/ 	.short	0x0028


	//----- nvinfo : EIATTR_PARAM_CBANK
	.align		4
        /*00a0*/ 	.byte	0x04, 0x0a
        /*00a2*/ 	.short	(.L_170 - .L_169)
	.align		4
.L_169:
        /*00a4*/ 	.word	index@(.nv.constant0._Z18ParticleGenerationP7i2dGridS0_P10PopulationPiii)
        /*00a8*/ 	.short	0x0380
        /*00aa*/ 	.short	0x0028


	//----- nvinfo : EIATTR_SW_WAR
	.align		4
.L_170:
        /*00ac*/ 	.byte	0x04, 0x36
        /*00ae*/ 	.short	(.L_172 - .L_171)
.L_171:
        /*00b0*/ 	.word	0x00000008
.L_172:


//--------------------- .nv.info._Z15CountPopulationiPiS_ii --------------------------
	.section	.nv.info._Z15CountPopulationiPiS_ii,"",@"SHT_CUDA_INFO"
	.sectionflags	@""
	.align	4


	//----- nvinfo : EIATTR_CUDA_API_VERSION
	.align		4
        /*0000*/ 	.byte	0x04, 0x37
        /*0002*/ 	.short	(.L_174 - .L_173)
.L_173:
        /*0004*/ 	.word	0x00000082


	//----- nvinfo : EIATTR_KPARAM_INFO
	.align		4
.L_174:
        /*0008*/ 	.byte	0x04, 0x17
        /*000a*/ 	.short	(.L_176 - .L_175)
.L_175:
        /*000c*/ 	.word	0x00000000
        /*0010*/ 	.short	0x0004
        /*0012*/ 	.short	0x001c
        /*0014*/ 	.byte	0x00, 0xf0, 0x11, 0x00


	//----- nvinfo : EIATTR_KPARAM_INFO
	.align		4
.L_176:
        /*0018*/ 	.byte	0x04, 0x17
        /*001a*/ 	.short	(.L_178 - .L_177)
.L_177:
        /*001c*/ 	.word	0x00000000
        /*0020*/ 	.short	0x0003
        /*0022*/ 	.short	0x0018
        /*0024*/ 	.byte	0x00, 0xf0, 0x11, 0x00


	//----- nvinfo : EIATTR_KPARAM_INFO
	.align		4
.L_178:
        /*0028*/ 	.byte	0x04, 0x17
        /*002a*/ 	.short	(.L_180 - .L_179)
.L_179:
        /*002c*/ 	.word	0x00000000
        /*0030*/ 	.short	0x0002
        /*0032*/ 	.short	0x0010
        /*0034*/ 	.byte	0x00, 0xf5, 0x21, 0x00


	//----- nvinfo : EIATTR_KPARAM_INFO
	.align		4
.L_180:
        /*0038*/ 	.byte	0x04, 0x17
        /*003a*/ 	.short	(.L_182 - .L_181)
.L_181:
        /*003c*/ 	.word	0x00000000
        /*0040*/ 	.short	0x0001
        /*0042*/ 	.short	0x0008
        /*0044*/ 	.byte	0x00, 0xf5, 0x21, 0x00


	//----- nvinfo : EIATTR_KPARAM_INFO
	.align		4
.L_182:
        /*0048*/ 	.byte	0x04, 0x17
        /*004a*/ 	.short	(.L_184 - .L_183)
.L_183:
        /*004c*/ 	.word	0x00000000
        /*0050*/ 	.short	0x0000
        /*0052*/ 	.short	0x0000
        /*0054*/ 	.byte	0x00, 0xf0, 0x11, 0x00


	//----- nvinfo : EIATTR_SPARSE_MMA_MASK
	.align		4
.L_184:
        /*0058*/ 	.byte	0x03, 0x50
        /*005a*/ 	.short	0x0000


	//----- nvinfo : EIATTR_MAXREG_COUNT
	.align		4
        /*005c*/ 	.byte	0x03, 0x1b
        /*005e*/ 	.short	0x00ff


	//----- nvinfo : EIATTR_NUM_BARRIERS
	.align		4
        /*0060*/ 	.byte	0x02, 0x4c
        /*0062*/ 	.byte	0x01
	.zero		1


	//----- nvinfo : EIATTR_MERCURY_ISA_VERSION
	.align		4
        /*0064*/ 	.byte	0x03, 0x5f
        /*0066*/ 	.short	0x0101


	//----- nvinfo : EIATTR_UNUSED_LOAD_BYTE_OFFSET
	.align		4
        /*0068*/ 	.byte	0x04, 0x44
        /*006a*/ 	.short	(.L_186 - .L_185)


	//   ....[0]....
.L_185:
        /*006c*/ 	.word	0x00000780
        /*0070*/ 	.word	0x0000fff0


	//----- nvinfo : EIATTR_VRC_CTA_INIT_COUNT
	.align		4
.L_186:
        /*0074*/ 	.byte	0x02, 0x4a
	.zero		1
	.zero		1


	//----- nvinfo : EIATTR_EXIT_INSTR_OFFSETS
	.align		4
        /*0078*/ 	.byte	0x04, 0x1c
        /*007a*/ 	.short	(.L_188 - .L_187)


	//   ....[0]....
.L_187:
        /*007c*/ 	.word	0x00000040


	//   ....[1]....
        /*0080*/ 	.word	0x00000650


	//   ....[2]....
        /*0084*/ 	.word	0x000006d0


	//   ....[3]....
        /*0088*/ 	.word	0x00000b60


	//----- nvinfo : EIATTR_CRS_STACK_SIZE
	.align		4
.L_188:
        /*008c*/ 	.byte	0x04, 0x1e
        /*008e*/ 	.short	(.L_190 - .L_189)
.L_189:
        /*0090*/ 	.word	0x00000000


	//----- nvinfo : EIATTR_CBANK_PARAM_SIZE
	.align		4
.L_190:
        /*0094*/ 	.byte	0x03, 0x19
        /*0096*/ 	.short	0x0020


	//----- nvinfo : EIATTR_PARAM_CBANK
	.align		4
        /*0098*/ 	.byte	0x04, 0x0a
        /*009a*/ 	.short	(.L_192 - .L_191)
	.align		4
.L_191:
        /*009c*/ 	.word	index@(.nv.constant0._Z15CountPopulationiPiS_ii)
        /*00a0*/ 	.short	0x0380
        /*00a2*/ 	.short	0x0020


	//----- nvinfo : EIATTR_SW_WAR
	.align		4
.L_192:
        /*00a4*/ 	.byte	0x04, 0x36
        /*00a6*/ 	.short	(.L_194 - .L_193)
.L_193:
        /*00a8*/ 	.word	0x00000008
.L_194:


//--------------------- .nv.info._Z15GeneratingFieldP7i2dGridiPi --------------------------
	.section	.nv.info._Z15GeneratingFieldP7i2dGridiPi,"",@"SHT_CUDA_INFO"
	.sectionflags	@""
	.align	4


	//----- nvinfo : EIATTR_CUDA_API_VERSION
	.align		4
        /*0000*/ 	.byte	0x04, 0x37
        /*0002*/ 	.short	(.L_196 - .L_195)
.L_195:
        /*0004*/ 	.word	0x00000082


	//----- nvinfo : EIATTR_KPARAM_INFO
	.align		4
.L_196:
        /*0008*/ 	.byte	0x04, 0x17
        /*000a*/ 	.short	(.L_198 - .L_197)
.L_197:
        /*000c*/ 	.word	0x00000000
        /*0010*/ 	.short	0x0002
        /*0012*/ 	.short	0x0010
        /*0014*/ 	.byte	0x00, 0xf5, 0x21, 0x00


	//----- nvinfo : EIATTR_KPARAM_INFO
	.align		4
.L_198:
        /*0018*/ 	.byte	0x04, 0x17
        /*001a*/ 	.short	(.L_200 - .L_199)
.L_199:
        /*001c*/ 	.word	0x00000000
        /*0020*/ 	.short	0x0001
        /*0022*/ 	.short	0x0008
        /*0024*/ 	.byte	0x00, 0xf0, 0x11, 0x00


	//----- nvinfo : EIATTR_KPARAM_INFO
	.align		4
.L_200:
        /*0028*/ 	.byte	0x04, 0x17
        /*002a*/ 	.short	(.L_202 - .L_201)
.L_201:
        /*002c*/ 	.word	0x00000000
        /*0030*/ 	.short	0x0000
        /*0032*/ 	.short	0x0000
        /*0034*/ 	.byte	0x00, 0xf5, 0x21, 0x00


	//----- nvinfo : EIATTR_SPARSE_MMA_MASK
	.align		4
.L_202:
        /*0038*/ 	.byte	0x03, 0x50
        /*003a*/ 	.short	0x0000


	//----- nvinfo : EIATTR_MAXREG_COUNT
	.align		4
        /*003c*/ 	.byte	0x03, 0x1b
        /*003e*/ 	.short	0x00ff


	//----- nvinfo : EIATTR_MERCURY_ISA_VERSION
	.align		4
        /*0040*/ 	.byte	0x03, 0x5f
        /*0042*/ 	.short	0x0101


	//----- nvinfo : EIATTR_VRC_CTA_INIT_COUNT
	.align		4
        /*0044*/ 	.byte	0x02, 0x4a
	.zero		1
	.zero		1


	//----- nvinfo : EIATTR_EXIT_INSTR_OFFSETS
	.align		4
        /*0048*/ 	.byte	0x04, 0x1c
        /*004a*/ 	.short	(.L_204 - .L_203)


	//   ....[0]....
.L_203:
        /*004c*/ 	.word	0x000000d0


	//   ....[1]....
        /*0050*/ 	.word	0x00000320


	//----- nvinfo : EIATTR_CRS_STACK_SIZE
	.align		4
.L_204:
        /*0054*/ 	.byte	0x04, 0x1e
        /*0056*/ 	.short	(.L_206 - .L_205)
.L_205:
        /*0058*/ 	.word	0x00000000


	//----- nvinfo : EIATTR_CBANK_PARAM_SIZE
	.align		4
.L_206:
        /*005c*/ 	.byte	0x03, 0x19
        /*005e*/ 	.short	0x0018


	//----- nvinfo : EIATTR_PARAM_CBANK
	.align		4
        /*0060*/ 	.byte	0x04, 0x0a
        /*0062*/ 	.short	(.L_208 - .L_207)
	.align		4
.L_207:
        /*0064*/ 	.word	index@(.nv.constant0._Z15GeneratingFieldP7i2dGridiPi)
        /*0068*/ 	.short	0x0380
        /*006a*/ 	.short	0x0018


	//----- nvinfo : EIATTR_SW_WAR
	.align		4
.L_208:
        /*006c*/ 	.byte	0x04, 0x36
        /*006e*/ 	.short	(.L_210 - .L_209)
.L_209:
        /*0070*/ 	.word	0x00000008
.L_210:


//--------------------- .nv.info._Z15ComptPopulationP10PopulationPdd --------------------------
	.section	.nv.info._Z15ComptPopulationP10PopulationPdd,"",@"SHT_CUDA_INFO"
	.sectionflags	@""
	.align	4


	//----- nvinfo : EIATTR_CUDA_API_VERSION
	.align		4
        /*0000*/ 	.byte	0x04, 0x37
        /*0002*/ 	.short	(.L_212 - .L_211)
.L_211:
        /*0004*/ 	.word	0x00000082


	//----- nvinfo : EIATTR_KPARAM_INFO
	.align		4
.L_212:
        /*0008*/ 	.byte	0x04, 0x17
        /*000a*/ 	.short	(.L_214 - .L_213)
.L_213:
        /*000c*/ 	.word	0x00000000
        /*0010*/ 	.short	0x0002
        /*0012*/ 	.short	0x0010
        /*0014*/ 	.byte	0x00, 0xf0, 0x21, 0x00


	//----- nvinfo : EIATTR_KPARAM_INFO
	.align		4
.L_214:
        /*0018*/ 	.byte	0x04, 0x17
        /*001a*/ 	.short	(.L_216 - .L_215)
.L_215:
        /*001c*/ 	.word	0x00000000
        /*0020*/ 	.short	0x0001
        /*0022*/ 	.short	0x0008
        /*0024*/ 	.byte	0x00, 0xf5, 0x21, 0x00


	//----- nvinfo : EIATTR_KPARAM_INFO
	.align		4
.L_216:
        /*0028*/ 	.byte	0x04, 0x17
        /*002a*/ 	.short	(.L_218 - .L_217)
.L_217:
        /*002c*/ 	.word	0x00000000
        /*0030*/ 	.short	0x0000
        /*0032*/ 	.short	0x0000
        /*0034*/ 	.byte	0x00, 0xf5, 0x21, 0x00


	//----- nvinfo : EIATTR_SPARSE_MMA_MASK
	.align		4
.L_218:
        /*0038*/ 	.byte	0x03, 0x50
        /*003a*/ 	.short	0x0000


	//----- nvinfo : EIATTR_MAXREG_COUNT
	.align		4
        /*003c*/ 	.byte	0x03, 0x1b
        /*003e*/ 	.short	0x00ff


	//----- nvinfo : EIATTR_MERCURY_ISA_VERSION
	.align		4
        /*0040*/ 	.byte	0x03, 0x5f
        /*0042*/ 	.short	0x0101


	//----- nvinfo : EIATTR_VRC_CTA_INIT_COUNT
	.align		4
        /*0044*/ 	.byte	0x02, 0x4a
	.zero		1
	.zero		1


	//----- nvinfo : EIATTR_EXIT_INSTR_OFFSETS
	.align		4
        /*0048*/ 	.byte	0x04, 0x1c
        /*004a*/ 	.short	(.L_220 - .L_219)


	//   ....[0]....
.L_219:
        /*004c*/ 	.word	0x00000090


	//   ....[1]....
        /*0050*/ 	.word	0x00000a50


	//----- nvinfo : EIATTR_CRS_STACK_SIZE
	.align		4
.L_220:
        /*0054*/ 	.byte	0x04, 0x1e
        /*0056*/ 	.short	(.L_222 - .L_221)
.L_221:
        /*0058*/ 	.word	0x00000000


	//----- nvinfo : EIATTR_CBANK_PARAM_SIZE
	.align		4
.L_222:
        /*005c*/ 	.byte	0x03, 0x19
        /*005e*/ 	.short	0x0018


	//----- nvinfo : EIATTR_PARAM_CBANK
	.align		4
        /*0060*/ 	.byte	0x04, 0x0a
        /*0062*/ 	.short	(.L_224 - .L_223)
	.align		4
.L_223:
        /*0064*/ 	.word	index@(.nv.constant0._Z15ComptPopulationP10PopulationPdd)
        /*0068*/ 	.short	0x0380
        /*006a*/ 	.short	0x0018


	//----- nvinfo : EIATTR_SW_WAR
	.align		4
.L_224:
        /*006c*/ 	.byte	0x04, 0x36
        /*006e*/ 	.short	(.L_226 - .L_225)
.L_225:
        /*0070*/ 	.word	0x00000008
.L_226:


//--------------------- .nv.info._Z10ForceComptPd8particleS0_ --------------------------
	.section	.nv.info._Z10ForceComptPd8particleS0_,"",@"SHT_CUDA_INFO"
	.sectionflags	@""
	.align	4


	//----- nvinfo : EIATTR_CUDA_API_VERSION
	.align		4
        /*0000*/ 	.byte	0x04, 0x37
        /*0002*/ 	.short	(.L_228 - .L_227)
.L_227:
        /*0004*/ 	.word	0x00000082


	//----- nvinfo : EIATTR_KPARAM_INFO
	.align		4
.L_228:
        /*0008*/ 	.byte	0x04, 0x17
        /*000a*/ 	.short	(.L_230 - .L_229)
.L_229:
        /*000c*/ 	.word	0x00000000
        /*0010*/ 	.short	0x0002
        /*0012*/ 	.short	0x0040
        /*0014*/ 	.byte	0x00, 0xf0, 0xe1, 0x00


	//----- nvinfo : EIATTR_KPARAM_INFO
	.align		4
.L_230:
        /*0018*/ 	.byte	0x04, 0x17
        /*001a*/ 	.short	(.L_232 - .L_231)
.L_231:
        /*001c*/ 	.word	0x00000000
        /*0020*/ 	.short	0x0001
        /*0022*/ 	.short	0x0008
        /*0024*/ 	.byte	0x00, 0xf0, 0xe1, 0x00


	//----- nvinfo : EIATTR_KPARAM_INFO
	.align		4
.L_232:
        /*0028*/ 	.byte	0x04, 0x17
        /*002a*/ 	.short	(.L_234 - .L_233)
.L_233:
        /*002c*/ 	.word	0x00000000
        /*0030*/ 	.short	0x0000
        /*0032*/ 	.short	0x0000
        /*0034*/ 	.byte	0x00, 0xf5, 0x21, 0x00


	//----- nvinfo : EIATTR_SPARSE_MMA_MASK
	.align		4
.L_234:
        /*0038*/ 	.byte	0x03, 0x50
        /*003a*/ 	.short	0x0000


	//----- nvinfo : EIATTR_MAXREG_COUNT
	.align		4
        /*003c*/ 	.byte	0x03, 0x1b
        /*003e*/ 	.short	0x00ff


	//----- nvinfo : EIATTR_MERCURY_ISA_VERSION
	.align		4
        /*0040*/ 	.byte	0x03, 0x5f
        /*0042*/ 	.short	0x0101


	//----- nvinfo : EIATTR_VRC_CTA_INIT_COUNT
	.align		4
        /*0044*/ 	.byte	0x02, 0x4a
	.zero		1
	.zero		1


	//----- nvinfo : EIATTR_EXIT_INSTR_OFFSETS
	.align		4
        /*0048*/ 	.byte	0x04, 0x1c
        /*004a*/ 	.short	(.L_236 - .L_235)


	//   ....[0]....
.L_235:
        /*004c*/ 	.word	0x00000680


	//----- nvinfo : EIATTR_CRS_STACK_SIZE
	.align		4
.L_236:
        /*0050*/ 	.byte	0x04, 0x1e
        /*0052*/ 	.short	(.L_238 - .L_237)
.L_237:
        /*0054*/ 	.word	0x00000000


	//----- nvinfo : EIATTR_CBANK_PARAM_SIZE
	.align		4
.L_238:
        /*0058*/ 	.byte	0x03, 0x19
        /*005a*/ 	.short	0x0078


	//----- nvinfo : EIATTR_PARAM_CBANK
	.align		4
        /*005c*/ 	.byte	0x04, 0x0a
        /*005e*/ 	.short	(.L_240 - .L_239)
	.align		4
.L_239:
        /*0060*/ 	.word	index@(.nv.constant0._Z10ForceComptPd8particleS0_)
        /*0064*/ 	.short	0x0380
        /*0066*/ 	.short	0x0078


	//----- nvinfo : EIATTR_SW_WAR
	.align		4
.L_240:
        /*0068*/ 	.byte	0x04, 0x36
        /*006a*/ 	.short	(.L_242 - .L_241)
.L_241:
        /*006c*/ 	.word	0x00000008
.L_242:


//--------------------- .nv.info._Z11newparticleP8particleddddd --------------------------
	.section	.nv.info._Z11newparticleP8particleddddd,"",@"SHT_CUDA_INFO"
	.sectionflags	@""
	.align	4


	//----- nvinfo : EIATTR_CUDA_API_VERSION
	.align		4
        /*0000*/ 	.byte	0x04, 0x37
        /*0002*/ 	.short	(.L_244 - .L_243)
.L_243:
        /*0004*/ 	.word	0x00000082


	//----- nvinfo : EIATTR_KPARAM_INFO
	.align		4
.L_244:
        /*0008*/ 	.byte	0x04, 0x17
        /*000a*/ 	.short	(.L_246 - .L_245)
.L_245:
        /*000c*/ 	.word	0x00000000
        /*0010*/ 	.short	0x0005
        /*0012*/ 	.short	0x0028
        /*0014*/ 	.byte	0x00, 0xf0, 0x21, 0x00


	//----- nvinfo : EIATTR_KPARAM_INFO
	.align		4
.L_246:
        /*0018*/ 	.byte	0x04, 0x17
        /*001a*/ 	.short	(.L_248 - .L_247)
.L_247:
        /*001c*/ 	.word	0x00000000
        /*0020*/ 	.short	0x0004
        /*0022*/ 	.short	0x0020
        /*0024*/ 	.byte	0x00, 0xf0, 0x21, 0x00


	//----- nvinfo : EIATTR_KPARAM_INFO
	.align		4
.L_248:
        /*0028*/ 	.byte	0x04, 0x17
        /*002a*/ 	.short	(.L_250 - .L_249)
.L_249:
        /*002c*/ 	.word	0x00000000
        /*0030*/ 	.short	0x0003
        /*0032*/ 	.short	0x0018
        /*0034*/ 	.byte	0x00, 0xf0, 0x21, 0x00


	//----- nvinfo : EIATTR_KPARAM_INFO
	.align		4
.L_250:
        /*0038*/ 	.byte	0x04, 0x17
        /*003a*/ 	.short	(.L_252 - .L_251)
.L_251:
        /*003c*/ 	.word	0x00000000
        /*0040*/ 	.short	0x0002
        /*0042*/ 	.short	0x0010
        /*0044*/ 	.byte	0x00, 0xf0, 0x21, 0x00


	//----- nvinfo : EIATTR_KPARAM_INFO
	.align		4
.L_252:
        /*0048*/ 	.byte	0x04, 0x17
        /*004a*/ 	.short	(.L_254 - .L_253)
.L_253:
        /*004c*/ 	.word	0x00000000
        /*0050*/ 	.short	0x0001
        /*0052*/ 	.short	0x0008
        /*0054*/ 	.byte	0x00, 0xf0, 0x21, 0x00


	//----- nvinfo : EIATTR_KPARAM_INFO
	.align		4
.L_254:
        /*0058*/ 	.byte	0x04, 0x17
        /*005a*/ 	.short	(.L_256 - .L_255)
.L_255:
        /*005c*/ 	.word	0x00000000
        /*0060*/ 	.short	0x0000
        /*0062*/ 	.short	0x0000
        /*0064*/ 	.byte	0x00, 0xf5, 0x21, 0x00


	//----- nvinfo : EIATTR_SPARSE_MMA_MASK
	.align		4
.L_256:
        /*0068*/ 	.byte	0x03, 0x50
        /*006a*/ 	.short	0x0000


	//----- nvinfo : EIATTR_MAXREG_COUNT
	.align		4
        /*006c*/ 	.byte	0x03, 0x1b
        /*006e*/ 	.short	0x00ff


	//----- nvinfo : EIATTR_MERCURY_ISA_VERSION
	.align		4
        /*0070*/ 	.byte	0x03, 0x5f
        /*0072*/ 	.short	0x0101


	//----- nvinfo : EIATTR_VRC_CTA_INIT_COUNT
	.align		4
        /*0074*/ 	.byte	0x02, 0x4a
	.zero		1
	.zero		1


	//----- nvinfo : EIATTR_EXIT_INSTR_OFFSETS
	.align		4
        /*0078*/ 	.byte	0x04, 0x1c
        /*007a*/ 	.short	(.L_258 - .L_257)


	//   ....[0]....
.L_257:
        /*007c*/ 	.word	0x000000d0


	//----- nvinfo : EIATTR_CBANK_PARAM_SIZE
	.align		4
.L_258:
        /*0080*/ 	.byte	0x03, 0x19
        /*0082*/ 	.short	0x0030


	//----- nvinfo : EIATTR_PARAM_CBANK
	.align		4
        /*0084*/ 	.byte	0x04, 0x0a
        /*0086*/ 	.short	(.L_260 - .L_259)
	.align		4
.L_259:
        /*0088*/ 	.word	index@(.nv.constant0._Z11newparticleP8particleddddd)
        /*008c*/ 	.short	0x0380
        /*008e*/ 	.short	0x0030


	//----- nvinfo : EIATTR_SW_WAR
	.align		4
.L_260:
        /*0090*/ 	.byte	0x04, 0x36
        /*0092*/ 	.short	(.L_262 - .L_261)
.L_261:
        /*0094*/ 	.word	0x00000008
.L_262:


//--------------------- .nv.info._Z20ParallelComputeStatsP10PopulationPd --------------------------
	.section	.nv.info._Z20ParallelComputeStatsP10PopulationPd,"",@"SHT_CUDA_INFO"
	.sectionflags	@""
	.align	4


	//----- nvinfo : EIATTR_CUDA_API_VERSION
	.align		4
        /*0000*/ 	.byte	0x04, 0x37
        /*0002*/ 	.short	(.L_264 - .L_263)
.L_263:
        /*0004*/ 	.word	0x00000082


	//----- nvinfo : EIATTR_KPARAM_INFO
	.align		4
.L_264:
        /*0008*/ 	.byte	0x04, 0x17
        /*000a*/ 	.short	(.L_266 - .L_265)
.L_265:
        /*000c*/ 	.word	0x00000000
        /*0010*/ 	.short	0x0001
        /*0012*/ 	.short	0x0008
        /*0014*/ 	.byte	0x00, 0xf5, 0x21, 0x00


	//----- nvinfo : EIATTR_KPARAM_INFO
	.align		4
.L_266:
        /*0018*/ 	.byte	0x04, 0x17
        /*001a*/ 	.short	(.L_268 - .L_267)
.L_267:
        /*001c*/ 	.word	0x00000000
        /*0020*/ 	.short	0x0000
        /*0022*/ 	.short	0x0000
        /*0024*/ 	.byte	0x00, 0xf5, 0x21, 0x00


	//----- nvinfo : EIATTR_SPARSE_MMA_MASK
	.align		4
.L_268:
        /*0028*/ 	.byte	0x03, 0x50
        /*002a*/ 	.short	0x0000


	//----- nvinfo : EIATTR_MAXREG_COUNT
	.align		4
        /*002c*/ 	.byte	0x03, 0x1b
        /*002e*/ 	.short	0x00ff


	//----- nvinfo : EIATTR_NUM_BARRIERS
	.align		4
        /*0030*/ 	.byte	0x02, 0x4c
        /*0032*/ 	.byte	0x01
	.zero		1


	//----- nvinfo : EIATTR_MERCURY_ISA_VERSION
	.align		4
        /*0034*/ 	.byte	0x03, 0x5f
        /*0036*/ 	.short	0x0101


	//----- nvinfo : EIATTR_VRC_CTA_INIT_COUNT
	.align		4
        /*0038*/ 	.byte	0x02, 0x4a
	.zero		1
	.zero		1


	//----- nvinfo : EIATTR_EXIT_INSTR_OFFSETS
	.align		4
        /*003c*/ 	.byte	0x04, 0x1c
        /*003e*/ 	.short	(.L_270 - .L_269)


	//   ....[0]....
.L_269:
        /*0040*/ 	.word	0x00000040


	//   ....[1]....
        /*0044*/ 	.word	0x000013d0


	//   ....[2]....
        /*0048*/ 	.word	0x000026e0


	//----- nvinfo : EIATTR_CRS_STACK_SIZE
	.align		4
.L_270:
        /*004c*/ 	.byte	0x04, 0x1e
        /*004e*/ 	.short	(.L_272 - .L_271)
.L_271:
        /*0050*/ 	.word	0x00000000


	//----- nvinfo : EIATTR_CBANK_PARAM_SIZE
	.align		4
.L_272:
        /*0054*/ 	.byte	0x03, 0x19
        /*0056*/ 	.short	0x0010


	//----- nvinfo : EIATTR_PARAM_CBANK
	.align		4
        /*0058*/ 	.byte	0x04, 0x0a
        /*005a*/ 	.short	(.L_274 - .L_273)
	.align		4
.L_273:
        /*005c*/ 	.word	index@(.nv.constant0._Z20ParallelComputeStatsP10PopulationPd)
        /*0060*/ 	.short	0x0380
        /*0062*/ 	.short	0x0010


	//----- nvinfo : EIATTR_SW_WAR
	.align		4
.L_274:
        /*0064*/ 	.byte	0x04, 0x36
        /*0066*/ 	.short	(.L_276 - .L_275)
.L_275:
        /*0068*/ 	.word	0x00000008
.L_276:


//--------------------- .nv.callgraph             --------------------------
	.section	.nv.callgraph,"",@"SHT_CUDA_CALLGRAPH"
	.align	4
	.sectionentsize	8
	.align		4
        /*0000*/ 	.word	0x00000000
	.align		4
        /*0004*/ 	.word	0xffffffff
	.align		4
        /*0008*/ 	.word	index@(_Z18ParticleGenerationP7i2dGridS0_P10PopulationPiii)
	.align		4
        /*000c*/ 	.word	index@(vprintf)
	.align		4
        /*0010*/ 	.word	0x00000000
	.align		4
        /*0014*/ 	.word	0xfffffffe
	.align		4
        /*0018*/ 	.word	0x00000000
	.align		4
        /*001c*/ 	.word	0xfffffffd
	.align		4
        /*0020*/ 	.word	0x00000000
	.align		4
        /*0024*/ 	.word	0xfffffffc


//--------------------- .nv.constant4             --------------------------
	.section	.nv.constant4,"a",@progbits
	.align	8
	.align		8
.nv.constant4:
        /*0000*/ 	.dword	$str
	.align		8
        /*0008*/ 	.dword	vprintf


//--------------------- .text._Z15MinMaxDoubleValiPdS_S_ --------------------------
	.section	.text._Z15MinMaxDoubleValiPdS_S_,"ax",@progbits
	.align	128
        .global         _Z15MinMaxDoubleValiPdS_S_
        .type           _Z15MinMaxDoubleValiPdS_S_,@function
        .size           _Z15MinMaxDoubleValiPdS_S_,(.L_x_160 - _Z15MinMaxDoubleValiPdS_S_)
        .other          _Z15MinMaxDoubleValiPdS_S_,@"STO_CUDA_ENTRY STV_DEFAULT"
_Z15MinMaxDoubleValiPdS_S_:
.text._Z15MinMaxDoubleValiPdS_S_:
[----:B------:R-:W-:Y:S01]  /*0000*/  LDC R1, c[0x0][0x37c] ;  /* 0x0000df00ff017b82 */ /* 0x000fe20000000800 */
[----:B------:R-:W0:Y:S01]  /*0010*/  S2R R0, SR_TID.X ;  /* 0x0000000000007919 */ /* 0x000e220000002100 */
[----:B------:R-:W0:Y:S02]  /*0020*/  LDCU UR14, c[0x0][0x360] ;  /* 0x00006c00ff0e77ac */ /* 0x000e240008000800 */
[----:B0-----:R-:W-:-:S13]  /*0030*/  ISETP.GE.U32.AND P0, PT, R0, UR14, PT ;  /* 0x0000000e00007c0c */ /* 0x001fda000bf06070 */
[----:B------:R-:W-:Y:S05]  /*0040*/  @P0 EXIT ;  /* 0x000000000000094d */ /* 0x000fea0003800000 */
[----:B------:R-:W0:Y:S01]  /*0050*/  I2F.U32.RP R4, UR14 ;  /* 0x0000000e00047d06 */ /* 0x000e220008209000 */
[----:B------:R-:W1:Y:S01]  /*0060*/  LDC R6, c[0x0][0x380] ;  /* 0x0000e000ff067b82 */ /* 0x000e620000000800 */
[----:B------:R-:W-:Y:S01]  /*0070*/  ISETP.NE.U32.AND P2, PT, RZ, UR14, PT ;  /* 0x0000000eff007c0c */ /* 0x000fe2000bf45070 */
[----:B------:R-:W2:Y:S05]  /*0080*/  LDCU.64 UR12, c[0x0][0x358] ;  /* 0x00006b00ff0c77ac */ /* 0x000eaa0008000a00 */
[----:B0-----:R-:W0:Y:S02]  /*0090*/  MUFU.RCP R4, R4 ;  /* 0x0000000400047308 */ /* 0x001e240000001000 */
[----:B0-----:R-:W-:-:S06]  /*00a0*/  VIADD R2, R4, 0xffffffe ;  /* 0x0ffffffe04027836 */ /* 0x001fcc0000000000 */
[----:B------:R0:W3:Y:S02]  /*00b0*/  F2I.FTZ.U32.TRUNC.NTZ R3, R2 ;  /* 0x0000000200037305 */ /* 0x0000e4000021f000 */
[----:B0-----:R-:W-:Y:S02]  /*00c0*/  IMAD.MOV.U32 R2, RZ, RZ, RZ ;  /* 0x000000ffff027224 */ /* 0x001fe400078e00ff */
[----:B---3--:R-:W-:-:S04]  /*00d0*/  IMAD.MOV R5, RZ, RZ, -R3 ;  /* 0x000000ffff057224 */ /* 0x008fc800078e0a03 */
[----:B------:R-:W-:-:S04]  /*00e0*/  IMAD R5, R5, UR14, RZ ;  /* 0x0000000e05057c24 */ /* 0x000fc8000f8e02ff */
[----:B------:R-:W-:-:S06]  /*00f0*/  IMAD.HI.U32 R3, R3, R5, R2 ;  /* 0x0000000503037227 */ /* 0x000fcc00078e0002 */
[----:B-1----:R-:W-:-:S04]  /*0100*/  IMAD.HI.U32 R3, R3, R6, RZ ;  /* 0x0000000603037227 */ /* 0x002fc800078e00ff */
[----:B------:R-:W-:-:S04]  /*0110*/  IMAD.MOV R5, RZ, RZ, -R3 ;  /* 0x000000ffff057224 */ /* 0x000fc800078e0a03 */
[----:B------:R-:W-:-:S05]  /*0120*/  IMAD R4, R5, UR14, R6 ;  /* 0x0000000e05047c24 */ /* 0x000fca000f8e0206 */
[----:B------:R-:W-:-:S13]  /*0130*/  ISETP.GE.U32.AND P0, PT, R4, UR14, PT ;  /* 0x0000000e04007c0c */ /* 0x000fda000bf06070 */
[----:B------:R-:W-:Y:S02]  /*0140*/  @P0 VIADD R4, R4, -UR14 ;  /* 0x8000000e04040c36 */ /* 0x000fe40008000000 */
[----:B------:R-:W-:-:S03]  /*0150*/  @P0 VIADD R3, R3, 0x1 ;  /* 0x0000000103030836 */ /* 0x000fc60000000000 */
[----:B------:R-:W-:-:S13]  /*0160*/  ISETP.GE.U32.AND P1, PT, R4, UR14, PT ;  /* 0x0000000e04007c0c */ /* 0x000fda000bf26070 */
[----:B------:R-:W-:Y:S01]  /*0170*/  @P1 VIADD R3, R3, 0x1 ;  /* 0x0000000103031836 */ /* 0x000fe20000000000 */
[----:B------:R-:W-:-:S05]  /*0180*/  @!P2 LOP3.LUT R3, RZ, UR14, RZ, 0x33, !PT ;  /* 0x0000000eff03ac12 */ /* 0x000fca000f8e33ff */
[----:B------:R-:W-:Y:S02]  /*0190*/  IMAD.MOV R5, RZ, RZ, -R3 ;  /* 0x000000ffff057224 */ /* 0x000fe400078e0a03 */
[----:B------:R-:W-:Y:S02]  /*01a0*/  VIADD R2, R3, 0x1 ;  /* 0x0000000103027836 */ /* 0x000fe40000000000 */
[----:B------:R-:W-:Y:S02]  /*01b0*/  IMAD R5, R5, UR14, R6 ;  /* 0x0000000e05057c24 */ /* 0x000fe4000f8e0206 */
[----:B------:R-:W0:Y:S03]  /*01c0*/  LDC.64 R6, c[0x0][0x388] ;  /* 0x0000e200ff067b82 */ /* 0x000e260000000a00 */
[----:B------:R-:W-:-:S13]  /*01d0*/  ISETP.GE.U32.AND P0, PT, R0, R5, PT ;  /* 0x000000050000720c */ /* 0x000fda0003f06070 */
[----:B------:R-:W-:Y:S01]  /*01e0*/  @P0 IMAD.MOV R2, RZ, RZ, R3 ;  /* 0x000000ffff020224 */ /* 0x000fe200078e0203 */
[----:B------:R-:W-:-:S03]  /*01f0*/  SEL R3, R5, RZ, P0 ;  /* 0x000000ff05037207 */ /* 0x000fc60000000000 */
[----:B------:R-:W-:-:S04]  /*0200*/  IMAD R10, R0, R2, RZ ;  /* 0x00000002000a7224 */ /* 0x000fc800078e02ff */
[----:B------:R-:W-:-:S04]  /*0210*/  IMAD.IADD R5, R10, 0x1, R3 ;  /* 0x000000010a057824 */ /* 0x000fc800078e0203 */
[----:B0-----:R-:W-:-:S06]  /*0220*/  IMAD.WIDE R16, R5, 0x8, R6 ;  /* 0x0000000805107825 */ /* 0x001fcc00078e0206 */
[----:B--2---:R-:W2:Y:S01]  /*0230*/  LDG.E.64 R16, desc[UR12][R16.64] ;  /* 0x0000000c10107981 */ /* 0x004ea2000c1e1b00 */
[----:B------:R-:W-:Y:S01]  /*0240*/  ISETP.GE.AND P0, PT, R2, 0x2, PT ;  /* 0x000000020200780c */ /* 0x000fe20003f06270 */
[----:B------:R-:W-:Y:S01]  /*0250*/  BSSY.RECONVERGENT B0, `(.L_x_0) ;  /* 0x00000a3000007945 */ /* 0x000fe20003800200 */
[----:B--2---:R-:W-:Y:S02]  /*0260*/  IMAD.MOV.U32 R8, RZ, RZ, R16 ;  /* 0x000000ffff087224 */ /* 0x004fe400078e0010 */
[----:B------:R-:W-:-:S09]  /*0270*/  IMAD.MOV.U32 R9, RZ, RZ, R17 ;  /* 0x000000ffff097224 */ /* 0x000fd200078e0011 */
[----:B------:R-:W-:Y:S05]  /*0280*/  @!P0 BRA `(.L_x_1) ;  /* 0x00000008007c8947 */ /* 0x000fea0003800000 */
[----:B------:R-:W-:Y:S01]  /*0290*/  VIADD R4, R5, 0x2 ;  /* 0x0000000205047836 */ /* 0x000fe20000000000 */
[----:B------:R-:W-:Y:S01]  /*02a0*/  BSSY.RECONVERGENT B1, `(.L_x_2) ;  /* 0x0000057000017945 */ /* 0x000fe20003800200 */
[----:B------:R-:W-:-:S03]  /*02b0*/  IMAD.MOV.U32 R9, RZ, RZ, R17 ;  /* 0x000000ffff097224 */ /* 0x000fc600078e0011 */
[----:B------:R-:W-:Y:S02]  /*02c0*/  VIADDMNMX R4, R5, R2, R4, !PT ;  /* 0x0000000205047246 */ /* 0x000fe40007800104 */
[----:B------:R-:W-:Y:S02]  /*02d0*/  LOP3.LUT R2, RZ, R10, RZ, 0x33, !PT ;  /* 0x0000000aff027212 */ /* 0x000fe400078e33ff */
[----:B------:R-:W-:Y:S02]  /*02e0*/  IADD3 R8, PT, PT, R4, -0x2, -R5 ;  /* 0xfffffffe04087810 */ /* 0x000fe40007ffe805 */
[----:B------:R-:W-:Y:S01]  /*02f0*/  IADD3 R3, PT, PT, -R3, R4, R2 ;  /* 0x0000000403037210 */ /* 0x000fe20007ffe102 */
[----:B------:R-:W-:Y:S01]  /*0300*/  VIADD R2, R5, 0x1 ;  /* 0x0000000105027836 */ /* 0x000fe20000000000 */
[----:B------:R-:W-:Y:S01]  /*0310*/  ISETP.GE.U32.AND P0, PT, R8, 0x7, PT ;  /* 0x000000070800780c */ /* 0x000fe20003f06070 */
[----:B------:R-:W-:Y:S01]  /*0320*/  IMAD.MOV.U32 R8, RZ, RZ, R16 ;  /* 0x000000ffff087224 */ /* 0x000fe200078e0010 */
[----:B------:R-:W-:-:S11]  /*0330*/  LOP3.LUT R4, R3, 0x7, RZ, 0xc0, !PT ;  /* 0x0000000703047812 */ /* 0x000fd600078ec0ff */
[----:B------:R-:W-:Y:S05]  /*0340*/  @!P0 BRA `(.L_x_3) ;  /* 0x0000000400308947 */ /* 0x000fea0003800000 */
[----:B------:R-:W0:Y:S01]  /*0350*/  LDC.64 R10, c[0x0][0x388] ;  /* 0x0000e200ff0a7b82 */ /* 0x000e220000000a00 */
[----:B------:R-:W-:Y:S01]  /*0360*/  LOP3.LUT R26, R3, 0xfffffff8, RZ, 0xc0, !PT ;  /* 0xfffffff8031a7812 */ /* 0x000fe200078ec0ff */
[----:B------:R-:W-:Y:S01]  /*0370*/  BSSY.RECONVERGENT B2, `(.L_x_4) ;  /* 0x0000044000027945 */ /* 0x000fe20003800200 */
[----:B------:R-:W-:Y:S02]  /*0380*/  IMAD.MOV.U32 R14, RZ, RZ, R16 ;  /* 0x000000ffff0e7224 */ /* 0x000fe400078e0010 */
[----:B------:R-:W-:Y:S02]  /*0390*/  IMAD.MOV.U32 R15, RZ, RZ, R17 ;  /* 0x000000ffff0f7224 */ /* 0x000fe400078e0011 */
[----:B------:R-:W-:Y:S01]  /*03a0*/  IMAD.MOV R26, RZ, RZ, -R26 ;  /* 0x000000ffff1a7224 */ /* 0x000fe200078e0a1a */
[----:B0-----:R-:W-:-:S05]  /*03b0*/  IADD3 R10, P0, PT, R10, 0x20, RZ ;  /* 0x000000200a0a7810 */ /* 0x001fca0007f1e0ff */
[----:B------:R-:W-:-:S08]  /*03c0*/  IMAD.X R11, RZ, RZ, R11, P0 ;  /* 0x000000ffff0b7224 */ /* 0x000fd000000e060b */
.L_x_5:
[----:B------:R-:W-:-:S05]  /*03d0*/  IMAD.WIDE R28, R2, 0x8, R10 ;  /* 0x00000008021c7825 */ /* 0x000fca00078e020a */
[----:B------:R-:W2:Y:S04]  /*03e0*/  LDG.E.64 R8, desc[UR12][R28.64+-0x20] ;  /* 0xffffe00c1c087981 */ /* 0x000ea8000c1e1b00 */
[----:B------:R-:W3:Y:S04]  /*03f0*/  LDG.E.64 R12, desc[UR12][R28.64+-0x18] ;  /* 0xffffe80c1c0c7981 */ /* 0x000ee8000c1e1b00 */
[----:B------:R-:W4:Y:S04]  /*0400*/  LDG.E.64 R22, desc[UR12][R28.64+-0x10] ;  /* 0xfffff00c1c167981 */ /* 0x000f28000c1e1b00 */
[----:B------:R-:W5:Y:S04]  /*0410*/  LDG.E.64 R20, desc[UR12][R28.64+-0x8] ;  /* 0xfffff80c1c147981 */ /* 0x000f68000c1e1b00 */
[----:B------:R-:W5:Y:S01]  /*0420*/  LDG.E.64 R18, desc[UR12][R28.64] ;  /* 0x0000000c1c127981 */ /* 0x000f62000c1e1b00 */
[----:B--2---:R-:W-:-:S02]  /*0430*/  DSETP.GT.AND P0, PT, R14, R8, PT ;  /* 0x000000080e00722a */ /* 0x004fc40003f04000 */
[----:B------:R-:W-:-:S04]  /*0440*/  DSETP.GEU.AND P1, PT, R16, R8, PT ;  /* 0x000000081000722a */ /* 0x000fc80003f2e000 */
[C---:B------:R-:W-:Y:S02]  /*0450*/  FSEL R14, R8.reuse, R14, P0 ;  /* 0x0000000e080e7208 */ /* 0x040fe40000000000 */
[C---:B------:R-:W-:Y:S02]  /*0460*/  FSEL R15, R9.reuse, R15, P0 ;  /* 0x0000000f090f7208 */ /* 0x040fe40000000000 */
[----:B------:R-:W-:Y:S02]  /*0470*/  FSEL R8, R8, R16, !P1 ;  /* 0x0000001008087208 */ /* 0x000fe40004800000 */
[----:B------:R-:W-:Y:S02]  /*0480*/  FSEL R9, R9, R17, !P1 ;  /* 0x0000001109097208 */ /* 0x000fe40004800000 */
[----:B------:R-:W2:Y:S01]  /*0490*/  LDG.E.64 R16, desc[UR12][R28.64+0x8] ;  /* 0x0000080c1c107981 */ /* 0x000ea2000c1e1b00 */
[----:B---3--:R-:W-:-:S06]  /*04a0*/  DSETP.GT.AND P0, PT, R14, R12, PT ;  /* 0x0000000c0e00722a */ /* 0x008fcc0003f04000 */
[----:B------:R-:W-:Y:S02]  /*04b0*/  FSEL R24, R12, R14, P0 ;  /* 0x0000000e0c187208 */ /* 0x000fe40000000000 */
[----:B------:R-:W-:Y:S02]  /*04c0*/  FSEL R25, R13, R15, P0 ;  /* 0x0000000f0d197208 */ /* 0x000fe40000000000 */
[----:B------:R-:W3:Y:S01]  /*04d0*/  LDG.E.64 R14, desc[UR12][R28.64+0x10] ;  /* 0x0000100c1c0e7981 */ /* 0x000ee2000c1e1b00 */
[----:B------:R-:W-:-:S06]  /*04e0*/  DSETP.GEU.AND P1, PT, R8, R12, PT ;  /* 0x0000000c0800722a */ /* 0x000fcc0003f2e000 */
[----:B------:R-:W-:Y:S02]  /*04f0*/  FSEL R12, R12, R8, !P1 ;  /* 0x000000080c0c7208 */ /* 0x000fe40004800000 */
[----:B------:R-:W-:Y:S02]  /*0500*/  FSEL R13, R13, R9, !P1 ;  /* 0x000000090d0d7208 */ /* 0x000fe40004800000 */
[----:B------:R-:W3:Y:S01]  /*0510*/  LDG.E.64 R8, desc[UR12][R28.64+0x18] ;  /* 0x0000180c1c087981 */ /* 0x000ee2000c1e1b00 */
[----:B----4-:R-:W-:-:S03]  /*0520*/  DSETP.GT.AND P0, PT, R24, R22, PT ;  /* 0x000000161800722a */ /* 0x010fc60003f04000 */
[----:B------:R-:W-:-:S03]  /*0530*/  DSETP.GEU.AND P1, PT, R12, R22, PT ;  /* 0x000000160c00722a */ /* 0x000fc60003f2e000 */
[C---:B------:R-:W-:Y:S02]  /*0540*/  FSEL R24, R22.reuse, R24, P0 ;  /* 0x0000001816187208 */ /* 0x040fe40000000000 */
[C---:B------:R-:W-:Y:S02]  /*0550*/  FSEL R25, R23.reuse, R25, P0 ;  /* 0x0000001917197208 */ /* 0x040fe40000000000 */
[----:B------:R-:W-:Y:S02]  /*0560*/  FSEL R12, R22, R12, !P1 ;  /* 0x0000000c160c7208 */ /* 0x000fe40004800000 */
[----:B------:R-:W-:Y:S02]  /*0570*/  FSEL R13, R23, R13, !P1 ;  /* 0x0000000d170d7208 */ /* 0x000fe40004800000 */
[----:B-----5:R-:W-:-:S04]  /*0580*/  DSETP.GT.AND P0, PT, R24, R20, PT ;  /* 0x000000141800722a */ /* 0x020fc80003f04000 */
[----:B------:R-:W-:Y:S02]  /*0590*/  DSETP.GEU.AND P1, PT, R12, R20, PT ;  /* 0x000000140c00722a */ /* 0x000fe40003f2e000 */
[C---:B------:R-:W-:Y:S02]  /*05a0*/  FSEL R22, R20.reuse, R24, P0 ;  /* 0x0000001814167208 */ /* 0x040fe40000000000 */
[C---:B------:R-:W-:Y:S02]  /*05b0*/  FSEL R23, R21.reuse, R25, P0 ;  /* 0x0000001915177208 */ /* 0x040fe40000000000 */
[----:B------:R-:W-:Y:S02]  /*05c0*/  FSEL R12, R20, R12, !P1 ;  /* 0x0000000c140c7208 */ /* 0x000fe40004800000 */
[----:B------:R-:W-:Y:S02]  /*05d0*/  FSEL R13, R21, R13, !P1 ;  /* 0x0000000d150d7208 */ /* 0x000fe40004800000 */
[----:B------:R-:W-:-:S04]  /*05e0*/  DSETP.GT.AND P0, PT, R22, R18, PT ;  /* 0x000000121600722a */ /* 0x000fc80003f04000 */
[----:B------:R-:W-:Y:S02]  /*05f0*/  DSETP.GEU.AND P1, PT, R12, R18, PT ;  /* 0x000000120c00722a */ /* 0x000fe40003f2e000 */
[C---:B------:R-:W-:Y:S02]  /*0600*/  FSEL R20, R18.reuse, R22, P0 ;  /* 0x0000001612147208 */ /* 0x040fe40000000000 */
[C---:B------:R-:W-:Y:S02]  /*0610*/  FSEL R21, R19.reuse, R23, P0 ;  /* 0x0000001713157208 */ /* 0x040fe40000000000 */
[----:B------:R-:W-:Y:S02]  /*0620*/  FSEL R12, R18, R12, !P1 ;  /* 0x0000000c120c7208 */ /* 0x000fe40004800000 */
[----:B------:R-:W-:Y:S01]  /*0630*/  FSEL R13, R19, R13, !P1 ;  /* 0x0000000d130d7208 */ /* 0x000fe20004800000 */
[----:B------:R-:W-:-:S05]  /*0640*/  VIADD R26, R26, 0x8 ;  /* 0x000000081a1a7836 */ /* 0x000fca0000000000 */
[----:B------:R-:W-:Y:S01]  /*0650*/  ISETP.NE.AND P2, PT, R26, RZ, PT ;  /* 0x000000ff1a00720c */ /* 0x000fe20003f45270 */
[----:B------:R-:W-:Y:S02]  /*0660*/  VIADD R5, R5, 0x8 ;  /* 0x0000000805057836 */ /* 0x000fe40000000000 */
[----:B------:R-:W-:Y:S01]  /*0670*/  VIADD R2, R2, 0x8 ;  /* 0x0000000802027836 */ /* 0x000fe20000000000 */
[--C-:B--2---:R-:W-:Y:S02]  /*0680*/  DSETP.GT.AND P0, PT, R20, R16.reuse, PT ;  /* 0x000000101400722a */ /* 0x104fe40003f04000 */
[----:B------:R-:W-:-:S04]  /*0690*/  DSETP.GEU.AND P1, PT, R12, R16, PT ;  /* 0x000000100c00722a */ /* 0x000fc80003f2e000 */
[C---:B------:R-:W-:Y:S02]  /*06a0*/  FSEL R18, R16.reuse, R20, P0 ;  /* 0x0000001410127208 */ /* 0x040fe40000000000 */
[C---:B------:R-:W-:Y:S02]  /*06b0*/  FSEL R19, R17.reuse, R21, P0 ;  /* 0x0000001511137208 */ /* 0x040fe40000000000 */
[----:B------:R-:W-:Y:S02]  /*06c0*/  FSEL R12, R16, R12, !P1 ;  /* 0x0000000c100c7208 */ /* 0x000fe40004800000 */
[----:B------:R-:W-:Y:S02]  /*06d0*/  FSEL R13, R17, R13, !P1 ;  /* 0x0000000d110d7208 */ /* 0x000fe40004800000 */
[----:B---3--:R-:W-:-:S04]  /*06e0*/  DSETP.GT.AND P0, PT, R18, R14, PT ;  /* 0x0000000e1200722a */ /* 0x008fc80003f04000 */
        /* <DEDUP_REMOVED lines=11> */
[----:B------:R-:W-:Y:S06]  /*07a0*/  @P2 BRA `(.L_x_5) ;  /* 0xfffffffc00082947 */ /* 0x000fec000383ffff */
[----:B------:R-:W-:Y:S05]  /*07b0*/  BSYNC.RECONVERGENT B2 ;  /* 0x0000000000027941 */ /* 0x000fea0003800200 */
.L_x_4:
[----:B------:R-:W-:Y:S02]  /*07c0*/  IMAD.MOV.U32 R8, RZ, RZ, R16 ;  /* 0x000000ffff087224 */ /* 0x000fe400078e0010 */
[----:B------:R-:W-:Y:S02]  /*07d0*/  IMAD.MOV.U32 R9, RZ, RZ, R17 ;  /* 0x000000ffff097224 */ /* 0x000fe400078e0011 */
[----:B------:R-:W-:Y:S02]  /*07e0*/  VIADD R2, R5, 0x1 ;  /* 0x0000000105027836 */ /* 0x000fe40000000000 */
[----:B------:R-:W-:Y:S02]  /*07f0*/  IMAD.MOV.U32 R16, RZ, RZ, R14 ;  /* 0x000000ffff107224 */ /* 0x000fe400078e000e */
[----:B------:R-:W-:-:S07]  /*0800*/  IMAD.MOV.U32 R17, RZ, RZ, R15 ;  /* 0x000000ffff117224 */ /* 0x000fce00078e000f */
.L_x_3:
[----:B------:R-:W-:Y:S05]  /*0810*/  BSYNC.RECONVERGENT B1 ;  /* 0x0000000000017941 */ /* 0x000fea0003800200 */
.L_x_2:
[----:B------:R-:W-:-:S13]  /*0820*/  ISETP.NE.AND P0, PT, R4, RZ, PT ;  /* 0x000000ff0400720c */ /* 0x000fda0003f05270 */
[----:B------:R-:W-:Y:S05]  /*0830*/  @!P0 BRA `(.L_x_1) ;  /* 0x0000000400108947 */ /* 0x000fea0003800000 */
[----:B------:R-:W-:Y:S01]  /*0840*/  ISETP.GE.U32.AND P1, PT, R4, 0x4, PT ;  /* 0x000000040400780c */ /* 0x000fe20003f26070 */
[----:B------:R-:W-:Y:S01]  /*0850*/  BSSY.RECONVERGENT B1, `(.L_x_6) ;  /* 0x0000022000017945 */ /* 0x000fe20003800200 */
[----:B------:R-:W-:-:S04]  /*0860*/  LOP3.LUT R20, R3, 0x3, RZ, 0xc0, !PT ;  /* 0x0000000303147812 */ /* 0x000fc800078ec0ff */
[----:B------:R-:W-:-:S07]  /*0870*/  ISETP.NE.AND P0, PT, R20, RZ, PT ;  /* 0x000000ff1400720c */ /* 0x000fce0003f05270 */
[----:B------:R-:W-:Y:S06]  /*0880*/  @!P1 BRA `(.L_x_7) ;  /* 0x0000000000789947 */ /* 0x000fec0003800000 */
[----:B------:R-:W-:-:S05]  /*0890*/  IMAD.WIDE R14, R2, 0x8, R6 ;  /* 0x00000008020e7825 */ /* 0x000fca00078e0206 */
[----:B------:R-:W2:Y:S04]  /*08a0*/  LDG.E.64 R18, desc[UR12][R14.64] ;  /* 0x0000000c0e127981 */ /* 0x000ea8000c1e1b00 */
[----:B------:R-:W3:Y:S04]  /*08b0*/  LDG.E.64 R10, desc[UR12][R14.64+0x8] ;  /* 0x0000080c0e0a7981 */ /* 0x000ee8000c1e1b00 */
[----:B------:R-:W4:Y:S04]  /*08c0*/  LDG.E.64 R4, desc[UR12][R14.64+0x10] ;  /* 0x0000100c0e047981 */ /* 0x000f28000c1e1b00 */
[----:B------:R-:W5:Y:S01]  /*08d0*/  LDG.E.64 R12, desc[UR12][R14.64+0x18] ;  /* 0x0000180c0e0c7981 */ /* 0x000f62000c1e1b00 */
[----:B------:R-:W-:Y:S01]  /*08e0*/  VIADD R2, R2, 0x4 ;  /* 0x0000000402027836 */ /* 0x000fe20000000000 */
[----:B--2---:R-:W-:-:S02]  /*08f0*/  DSETP.GT.AND P1, PT, R16, R18, PT ;  /* 0x000000121000722a */ /* 0x004fc40003f24000 */
        /* <DEDUP_REMOVED lines=11> */
[----:B----4-:R-:W-:-:S04]  /*09b0*/  DSETP.GT.AND P1, PT, R16, R4, PT ;  /* 0x000000041000722a */ /* 0x010fc80003f24000 */
[----:B------:R-:W-:Y:S02]  /*09c0*/  DSETP.GEU.AND P2, PT, R8, R4, PT ;  /* 0x000000040800722a */ /* 0x000fe40003f4e000 */
        /* <DEDUP_REMOVED lines=9> */
[----:B------:R-:W-:-:S07]  /*0a60*/  FSEL R9, R13, R5, !P2 ;  /* 0x000000050d097208 */ /* 0x000fce0005000000 */
.L_x_7:
[----:B------:R-:W-:Y:S05]  /*0a70*/  BSYNC.RECONVERGENT B1 ;  /* 0x0000000000017941 */ /* 0x000fea0003800200 */
.L_x_6:
[----:B------:R-:W-:Y:S05]  /*0a80*/  @!P0 BRA `(.L_x_1) ;  /* 0x00000000007c8947 */ /* 0x000fea0003800000 */
[----:B------:R-:W-:Y:S01]  /*0a90*/  ISETP.NE.AND P1, PT, R20, 0x1, PT ;  /* 0x000000011400780c */ /* 0x000fe20003f25270 */
[----:B------:R-:W-:Y:S01]  /*0aa0*/  BSSY.RECONVERGENT B1, `(.L_x_8) ;  /* 0x0000014000017945 */ /* 0x000fe20003800200 */
[----:B------:R-:W-:-:S04]  /*0ab0*/  LOP3.LUT R3, R3, 0x1, RZ, 0xc0, !PT ;  /* 0x0000000103037812 */ /* 0x000fc800078ec0ff */
[----:B------:R-:W-:-:S07]  /*0ac0*/  ISETP.NE.U32.AND P0, PT, R3, 0x1, PT ;  /* 0x000000010300780c */ /* 0x000fce0003f05070 */
[----:B------:R-:W-:Y:S06]  /*0ad0*/  @!P1 BRA `(.L_x_9) ;  /* 0x0000000000409947 */ /* 0x000fec0003800000 */
[----:B------:R-:W-:-:S05]  /*0ae0*/  IMAD.WIDE R4, R2, 0x8, R6 ;  /* 0x0000000802047825 */ /* 0x000fca00078e0206 */
[----:B------:R-:W2:Y:S04]  /*0af0*/  LDG.E.64 R10, desc[UR12][R4.64] ;  /* 0x0000000c040a7981 */ /* 0x000ea8000c1e1b00 */
[----:B------:R-:W3:Y:S01]  /*0b00*/  LDG.E.64 R12, desc[UR12][R4.64+0x8] ;  /* 0x0000080c040c7981 */ /* 0x000ee2000c1e1b00 */
        /* <DEDUP_REMOVED lines=12> */
[----:B------:R-:W-:-:S07]  /*0bd0*/  FSEL R9, R13, R9, !P2 ;  /* 0x000000090d097208 */ /* 0x000fce0005000000 */
.L_x_9:
[----:B------:R-:W-:Y:S05]  /*0be0*/  BSYNC.RECONVERGENT B1 ;  /* 0x0000000000017941 */ /* 0x000fea0003800200 */
.L_x_8:
[----:B------:R-:W-:Y:S05]  /*0bf0*/  @P0 BRA `(.L_x_1) ;  /* 0x0000000000200947 */ /* 0x000fea0003800000 */
[----:B------:R-:W-:-:S06]  /*0c00*/  IMAD.WIDE R2, R2, 0x8, R6 ;  /* 0x0000000802027825 */ /* 0x000fcc00078e0206 */
[----:B------:R-:W2:Y:S02]  /*0c10*/  LDG.E.64 R2, desc[UR12][R2.64] ;  /* 0x0000000c02027981 */ /* 0x000ea4000c1e1b00 */
[--C-:B--2---:R-:W-:Y:S02]  /*0c20*/  DSETP.GEU.AND P1, PT, R8, R2.reuse, PT ;  /* 0x000000020800722a */ /* 0x104fe40003f2e000 */
[----:B------:R-:W-:-:S06]  /*0c30*/  DSETP.GT.AND P0, PT, R16, R2, PT ;  /* 0x000000021000722a */ /* 0x000fcc0003f04000 */
[----:B------:R-:W-:Y:S02]  /*0c40*/  FSEL R16, R2, R16, P0 ;  /* 0x0000001002107208 */ /* 0x000fe40000000000 */
[----:B------:R-:W-:-:S04]  /*0c50*/  FSEL R17, R3, R17, P0 ;  /* 0x0000001103117208 */ /* 0x000fc80000000000 */
[----:B------:R-:W-:Y:S02]  /*0c60*/  @!P1 IMAD.MOV.U32 R8, RZ, RZ, R2 ;  /* 0x000000ffff089224 */ /* 0x000fe400078e0002 */
[----:B------:R-:W-:-:S07]  /*0c70*/  @!P1 IMAD.MOV.U32 R9, RZ, RZ, R3 ;  /* 0x000000ffff099224 */ /* 0x000fce00078e0003 */
.L_x_1:
[----:B------:R-:W-:Y:S05]  /*0c80*/  BSYNC.RECONVERGENT B0 ;  /* 0x0000000000007941 */ /* 0x000fea0003800200 */
.L_x_0:
[----:B------:R-:W0:Y:S01]  /*0c90*/  S2UR UR7, SR_CgaCtaId ;  /* 0x00000000000779c3 */ /* 0x000e220000008800 */
[----:B------:R-:W-:Y:S01]  /*0ca0*/  UMOV UR4, 0x400 ;  /* 0x0000040000047882 */ /* 0x000fe20000000000 */
[----:B------:R-:W-:Y:S01]  /*0cb0*/  ISETP.NE.AND P0, PT, R0, RZ, PT ;  /* 0x000000ff0000720c */ /* 0x000fe20003f05270 */
[----:B------:R-:W-:Y:S02]  /*0cc0*/  UIADD3 UR6, UPT, UPT, UR4, 0x2000, URZ ;  /* 0x0000200004067890 */ /* 0x000fe4000fffe0ff */
[----:B0-----:R-:W-:Y:S02]  /*0cd0*/  ULEA UR5, UR7, UR4, 0x18 ;  /* 0x0000000407057291 */ /* 0x001fe4000f8ec0ff */
[----:B------:R-:W-:-:S04]  /*0ce0*/  ULEA UR6, UR7, UR6, 0x18 ;  /* 0x0000000607067291 */ /* 0x000fc8000f8ec0ff */
[C---:B------:R-:W-:Y:S02]  /*0cf0*/  LEA R3, R0.reuse, UR5, 0x3 ;  /* 0x0000000500037c11 */ /* 0x040fe4000f8e18ff */
[----:B------:R-:W-:-:S03]  /*0d00*/  LEA R5, R0, UR6, 0x3 ;  /* 0x0000000600057c11 */ /* 0x000fc6000f8e18ff */
[----:B------:R0:W-:Y:S04]  /*0d10*/  STS.64 [R3], R16 ;  /* 0x0000001003007388 */ /* 0x0001e80000000a00 */
[----:B------:R0:W-:Y:S01]  /*0d20*/  STS.64 [R5], R8 ;  /* 0x0000000805007388 */ /* 0x0001e20000000a00 */
[----:B------:R-:W-:Y:S06]  /*0d30*/  BAR.SYNC.DEFER_BLOCKING 0x0 ;  /* 0x0000000000007b1d */ /* 0x000fec0000010000 */
[----:B------:R-:W-:Y:S05]  /*0d40*/  @P0 EXIT ;  /* 0x000000000000094d */ /* 0x000fea0003800000 */
[----:B------:R-:W1:Y:S01]  /*0d50*/  LDS.64 R20, [UR5] ;  /* 0x00000005ff147984 */ /* 0x000e620008000a00 */
[----:B------:R-:W-:-:S03]  /*0d60*/  UISETP.GE.U32.AND UP0, UPT, UR14, 0x2, UPT ;  /* 0x000000020e00788c */ /* 0x000fc6000bf06070 */
[----:B0-----:R-:W0:Y:S06]  /*0d70*/  LDS.64 R2, [UR5+0x2000] ;  /* 0x00200005ff027984 */ /* 0x001e2c0008000a00 */
[----:B------:R-:W-:Y:S05]  /*0d80*/  BRA.U !UP0, `(.L_x_10) ;  /* 0x0000000908607547 */ /* 0x000fea000b800000 */
[----:B------:R-:W-:Y:S02]  /*0d90*/  UIADD3 UR4, UPT, UPT, UR14, -0x2, URZ ;  /* 0xfffffffe0e047890 */ /* 0x000fe4000fffe0ff */
[----:B------:R-:W-:Y:S02]  /*0da0*/  UIADD3 UR7, UPT, UPT, UR14, -0x1, URZ ;  /* 0xffffffff0e077890 */ /* 0x000fe4000fffe0ff */
[----:B------:R-:W-:Y:S02]  /*0db0*/  UISETP.GE.U32.AND UP0, UPT, UR4, 0x7, UPT ;  /* 0x000000070400788c */ /* 0x000fe4000bf06070 */
[----:B------:R-:W-:Y:S01]  /*0dc0*/  ULOP3.LUT UR9, UR7, 0x7, URZ, 0xc0, !UPT ;  /* 0x0000000707097892 */ /* 0x000fe2000f8ec0ff */
[----:B------:R-:W-:-:S06]  /*0dd0*/  UMOV UR4, 0x1 ;  /* 0x0000000100047882 */ /* 0x000fcc0000000000 */
[----:B------:R-:W-:Y:S05]  /*0de0*/  BRA.U !UP0, `(.L_x_11) ;  /* 0x0000000508187547 */ /* 0x000fea000b800000 */
[----:B------:R-:W-:Y:S02]  /*0df0*/  ULOP3.LUT UR4, UR7, 0xfffffff8, URZ, 0xc0, !UPT ;  /* 0xfffffff807047892 */ /* 0x000fe4000f8ec0ff */
[----:B------:R-:W-:Y:S02]  /*0e00*/  UIADD3 UR10, UPT, UPT, UR5, 0x20, URZ ;  /* 0x00000020050a7890 */ /* 0x000fe4000fffe0ff */
[----:B------:R-:W-:Y:S02]  /*0e10*/  UIADD3 UR8, UPT, UPT, -UR4, URZ, URZ ;  /* 0x000000ff04087290 */ /* 0x000fe4000fffe1ff */
[----:B------:R-:W-:Y:S01]  /*0e20*/  UIADD3 UR11, UPT, UPT, UR6, 0x20, URZ ;  /* 0x00000020060b7890 */ /* 0x000fe2000fffe0ff */
[----:B------:R-:W-:-:S11]  /*0e30*/  UMOV UR4, URZ ;  /* 0x000000ff00047c82 */ /* 0x000fd60008000000 */
.L_x_12:
[----:B------:R-:W1:Y:S01]  /*0e40*/  LDS.64 R22, [UR10+-0x18] ;  /* 0xffffe80aff167984 */ /* 0x000e620008000a00 */
[----:B------:R-:W-:Y:S02]  /*0e50*/  UIADD3 UR8, UPT, UPT, UR8, 0x8, URZ ;  /* 0x0000000808087890 */ /* 0x000fe4000fffe0ff */
[----:B------:R-:W-:Y:S01]  /*0e60*/  UIADD3 UR4, UPT, UPT, UR4, 0x8, URZ ;  /* 0x0000000804047890 */ /* 0x000fe2000fffe0ff */
[----:B------:R-:W0:Y:S01]  /*0e70*/  LDS.64 R24, [UR11+-0x18] ;  /* 0xffffe80bff187984 */ /* 0x000e220008000a00 */
[----:B------:R-:W-:-:S03]  /*0e80*/  UISETP.NE.AND UP0, UPT, UR8, URZ, UPT ;  /* 0x000000ff0800728c */ /* 0x000fc6000bf05270 */
[----:B------:R-:W2:Y:S04]  /*0e90*/  LDS.128 R4, [UR10+-0x10] ;  /* 0xfffff00aff047984 */ /* 0x000ea80008000c00 */
[----:B------:R-:W3:Y:S04]  /*0ea0*/  LDS.128 R8, [UR11+-0x10] ;  /* 0xfffff00bff087984 */ /* 0x000ee80008000c00 */
[----:B------:R-:W4:Y:S04]  /*0eb0*/  LDS.128 R12, [UR10] ;  /* 0x0000000aff0c7984 */ /* 0x000f280008000c00 */
[----:B------:R-:W5:Y:S01]  /*0ec0*/  LDS.128 R16, [UR11] ;  /* 0x0000000bff107984 */ /* 0x000f620008000c00 */
[----:B-1----:R-:W-:-:S02]  /*0ed0*/  DSETP.GT.AND P0, PT, R20, R22, PT ;  /* 0x000000161400722a */ /* 0x002fc40003f04000 */
[----:B0-----:R-:W-:-:S04]  /*0ee0*/  DSETP.GEU.AND P1, PT, R2, R24, PT ;  /* 0x000000180200722a */ /* 0x001fc80003f2e000 */
[----:B------:R-:W-:Y:S02]  /*0ef0*/  FSEL R20, R22, R20, P0 ;  /* 0x0000001416147208 */ /* 0x000fe40000000000 */
[----:B------:R-:W-:Y:S02]  /*0f00*/  FSEL R21, R23, R21, P0 ;  /* 0x0000001517157208 */ /* 0x000fe40000000000 */
[----:B------:R-:W-:Y:S02]  /*0f10*/  FSEL R2, R24, R2, !P1 ;  /* 0x0000000218027208 */ /* 0x000fe40004800000 */
[----:B------:R-:W-:Y:S02]  /*0f20*/  FSEL R3, R25, R3, !P1 ;  /* 0x0000000319037208 */ /* 0x000fe40004800000 */
[----:B--2---:R-:W-:Y:S01]  /*0f30*/  DSETP.GT.AND P0, PT, R20, R4, PT ;  /* 0x000000041400722a */ /* 0x004fe20003f04000 */
[----:B------:R-:W0:Y:S03]  /*0f40*/  LDS.128 R24, [UR10+0x10] ;  /* 0x0000100aff187984 */ /* 0x000e260008000c00 */
[----:B---3--:R-:W-:-:S02]  /*0f50*/  DSETP.GEU.AND P1, PT, R2, R8, PT ;  /* 0x000000080200722a */ /* 0x008fc40003f2e000 */
[----:B------:R-:W-:Y:S02]  /*0f60*/  FSEL R4, R4, R20, P0 ;  /* 0x0000001404047208 */ /* 0x000fe40000000000 */
[----:B------:R-:W-:Y:S02]  /*0f70*/  FSEL R5, R5, R21, P0 ;  /* 0x0000001505057208 */ /* 0x000fe40000000000 */
[----:B------:R-:W-:Y:S01]  /*0f80*/  FSEL R2, R8, R2, !P1 ;  /* 0x0000000208027208 */ /* 0x000fe20004800000 */
[----:B------:R-:W1:Y:S01]  /*0f90*/  LDS.128 R20, [UR11+0x10] ;  /* 0x0000100bff147984 */ /* 0x000e620008000c00 */
[----:B------:R-:W-:Y:S02]  /*0fa0*/  FSEL R3, R9, R3, !P1 ;  /* 0x0000000309037208 */ /* 0x000fe40004800000 */
[----:B------:R-:W-:-:S04]  /*0fb0*/  DSETP.GT.AND P0, PT, R4, R6, PT ;  /* 0x000000060400722a */ /* 0x000fc80003f04000 */
[----:B------:R-:W-:Y:S02]  /*0fc0*/  DSETP.GEU.AND P1, PT, R2, R10, PT ;  /* 0x0000000a0200722a */ /* 0x000fe40003f2e000 */
[----:B------:R-:W-:Y:S02]  /*0fd0*/  FSEL R4, R6, R4, P0 ;  /* 0x0000000406047208 */ /* 0x000fe40000000000 */
[----:B------:R-:W-:Y:S02]  /*0fe0*/  FSEL R5, R7, R5, P0 ;  /* 0x0000000507057208 */ /* 0x000fe40000000000 */
[----:B------:R-:W-:Y:S02]  /*0ff0*/  FSEL R2, R10, R2, !P1 ;  /* 0x000000020a027208 */ /* 0x000fe40004800000 */
[----:B------:R-:W-:Y:S02]  /*1000*/  FSEL R3, R11, R3, !P1 ;  /* 0x000000030b037208 */ /* 0x000fe40004800000 */
[----:B----4-:R-:W-:-:S04]  /*1010*/  DSETP.GT.AND P0, PT, R4, R12, PT ;  /* 0x0000000c0400722a */ /* 0x010fc80003f04000 */
[----:B-----5:R-:W-:Y:S02]  /*1020*/  DSETP.GEU.AND P1, PT, R2, R16, PT ;  /* 0x000000100200722a */ /* 0x020fe40003f2e000 */
[----:B------:R-:W-:Y:S02]  /*1030*/  FSEL R6, R12, R4, P0 ;  /* 0x000000040c067208 */ /* 0x000fe40000000000 */
[----:B------:R-:W-:Y:S02]  /*1040*/  FSEL R7, R13, R5, P0 ;  /* 0x000000050d077208 */ /* 0x000fe40000000000 */
[----:B------:R-:W-:Y:S01]  /*1050*/  FSEL R8, R16, R2, !P1 ;  /* 0x0000000210087208 */ /* 0x000fe20004800000 */
[----:B------:R-:W2:Y:S01]  /*1060*/  LDS.64 R4, [UR10+0x20] ;  /* 0x0000200aff047984 */ /* 0x000ea20008000a00 */
[----:B------:R-:W-:Y:S01]  /*1070*/  FSEL R9, R17, R3, !P1 ;  /* 0x0000000311097208 */ /* 0x000fe20004800000 */
[----:B------:R-:W-:Y:S01]  /*1080*/  UIADD3 UR10, UPT, UPT, UR10, 0x40, URZ ;  /* 0x000000400a0a7890 */ /* 0x000fe2000fffe0ff */
[----:B------:R-:W-:Y:S01]  /*1090*/  DSETP.GT.AND P0, PT, R6, R14, PT ;  /* 0x0000000e0600722a */ /* 0x000fe20003f04000 */
[----:B------:R-:W3:Y:S01]  /*10a0*/  LDS.64 R2, [UR11+0x20] ;  /* 0x0000200bff027984 */ /* 0x000ee20008000a00 */
[----:B------:R-:W-:-:S02]  /*10b0*/  UIADD3 UR11, UPT, UPT, UR11, 0x40, URZ ;  /* 0x000000400b0b7890 */ /* 0x000fc4000fffe0ff */
[----:B------:R-:W-:Y:S02]  /*10c0*/  DSETP.GEU.AND P1, PT, R8, R18, PT ;  /* 0x000000120800722a */ /* 0x000fe40003f2e000 */
[----:B------:R-:W-:Y:S02]  /*10d0*/  FSEL R6, R14, R6, P0 ;  /* 0x000000060e067208 */ /* 0x000fe40000000000 */
[----:B------:R-:W-:Y:S02]  /*10e0*/  FSEL R7, R15, R7, P0 ;  /* 0x000000070f077208 */ /* 0x000fe40000000000 */
[----:B------:R-:W-:Y:S02]  /*10f0*/  FSEL R8, R18, R8, !P1 ;  /* 0x0000000812087208 */ /* 0x000fe40004800000 */
[----:B------:R-:W-:Y:S02]  /*1100*/  FSEL R9, R19, R9, !P1 ;  /* 0x0000000913097208 */ /* 0x000fe40004800000 */
[----:B0-----:R-:W-:-:S04]  /*1110*/  DSETP.GT.AND P0, PT, R6, R24, PT ;  /* 0x000000180600722a */ /* 0x001fc80003f04000 */
[----:B-1----:R-:W-:Y:S02]  /*1120*/  DSETP.GEU.AND P1, PT, R8, R20, PT ;  /* 0x000000140800722a */ /* 0x002fe40003f2e000 */
[----:B------:R-:W-:Y:S02]  /*1130*/  FSEL R6, R24, R6, P0 ;  /* 0x0000000618067208 */ /* 0x000fe40000000000 */
[----:B------:R-:W-:Y:S02]  /*1140*/  FSEL R7, R25, R7, P0 ;  /* 0x0000000719077208 */ /* 0x000fe40000000000 */
[----:B------:R-:W-:Y:S02]  /*1150*/  FSEL R8, R20, R8, !P1 ;  /* 0x0000000814087208 */ /* 0x000fe40004800000 */
[----:B------:R-:W-:Y:S02]  /*1160*/  FSEL R9, R21, R9, !P1 ;  /* 0x0000000915097208 */ /* 0x000fe40004800000 */
[----:B------:R-:W-:-:S04]  /*1170*/  DSETP.GT.AND P0, PT, R6, R26, PT ;  /* 0x0000001a0600722a */ /* 0x000fc80003f04000 */
[----:B------:R-:W-:Y:S02]  /*1180*/  DSETP.GEU.AND P1, PT, R8, R22, PT ;  /* 0x000000160800722a */ /* 0x000fe40003f2e000 */
[----:B------:R-:W-:Y:S02]  /*1190*/  FSEL R6, R26, R6, P0 ;  /* 0x000000061a067208 */ /* 0x000fe40000000000 */
[----:B------:R-:W-:Y:S02]  /*11a0*/  FSEL R7, R27, R7, P0 ;  /* 0x000000071b077208 */ /* 0x000fe40000000000 */
[----:B------:R-:W-:Y:S02]  /*11b0*/  FSEL R8, R22, R8, !P1 ;  /* 0x0000000816087208 */ /* 0x000fe40004800000 */
[----:B------:R-:W-:Y:S02]  /*11c0*/  FSEL R9, R23, R9, !P1 ;  /* 0x0000000917097208 */ /* 0x000fe40004800000 */
[----:B--2---:R-:W-:-:S04]  /*11d0*/  DSETP.GT.AND P0, PT, R6, R4, PT ;  /* 0x000000040600722a */ /* 0x004fc80003f04000 */
[----:B---3--:R-:W-:Y:S02]  /*11e0*/  DSETP.GEU.AND P1, PT, R8, R2, PT ;  /* 0x000000020800722a */ /* 0x008fe40003f2e000 */
[----:B------:R-:W-:Y:S02]  /*11f0*/  FSEL R20, R4, R6, P0 ;  /* 0x0000000604147208 */ /* 0x000fe40000000000 */
[----:B------:R-:W-:Y:S02]  /*1200*/  FSEL R21, R5, R7, P0 ;  /* 0x0000000705157208 */ /* 0x000fe40000000000 */
[----:B------:R-:W-:Y:S02]  /*1210*/  FSEL R2, R2, R8, !P1 ;  /* 0x0000000802027208 */ /* 0x000fe40004800000 */
[----:B------:R-:W-:Y:S01]  /*1220*/  FSEL R3, R3, R9, !P1 ;  /* 0x0000000903037208 */ /* 0x000fe20004800000 */
[----:B------:R-:W-:Y:S06]  /*1230*/  BRA.U UP0, `(.L_x_12) ;  /* 0xfffffffd00007547 */ /* 0x000fec000b83ffff */
[----:B------:R-:W-:-:S12]  /*1240*/  UIADD3 UR4, UPT, UPT, UR4, 0x1, URZ ;  /* 0x0000000104047890 */ /* 0x000fd8000fffe0ff */
.L_x_11:
[----:B------:R-:W-:-:S09]  /*1250*/  UISETP.NE.AND UP0, UPT, UR9, URZ, UPT ;  /* 0x000000ff0900728c */ /* 0x000fd2000bf05270 */
[----:B------:R-:W-:Y:S05]  /*1260*/  BRA.U !UP0, `(.L_x_10) ;  /* 0x0000000508287547 */ /* 0x000fea000b800000 */
[----:B------:R-:W-:Y:S02]  /*1270*/  UISETP.GE.U32.AND UP0, UPT, UR9, 0x4, UPT ;  /* 0x000000040900788c */ /* 0x000fe4000bf06070 */
[----:B------:R-:W-:-:S04]  /*1280*/  ULOP3.LUT UR8, UR7, 0x3, URZ, 0xc0, !UPT ;  /* 0x0000000307087892 */ /* 0x000fc8000f8ec0ff */
[----:B------:R-:W-:-:S03]  /*1290*/  UISETP.NE.AND UP1, UPT, UR8, URZ, UPT ;  /* 0x000000ff0800728c */ /* 0x000fc6000bf25270 */
[----:B------:R-:W-:Y:S08]  /*12a0*/  BRA.U !UP0, `(.L_x_13) ;  /* 0x00000001088c7547 */ /* 0x000ff0000b800000 */
[----:B------:R-:W-:Y:S02]  /*12b0*/  ULEA UR9, UR4, UR5, 0x3 ;  /* 0x0000000504097291 */ /* 0x000fe4000f8e18ff */
[----:B------:R-:W-:Y:S02]  /*12c0*/  ULEA UR10, UR4, UR6, 0x3 ;  /* 0x00000006040a7291 */ /* 0x000fe4000f8e18ff */
[----:B------:R-:W-:-:S05]  /*12d0*/  UIADD3 UR4, UPT, UPT, UR4, 0x4, URZ ;  /* 0x0000000404047890 */ /* 0x000fca000fffe0ff */
[----:B------:R-:W1:Y:S04]  /*12e0*/  LDS.64 R10, [UR9] ;  /* 0x00000009ff0a7984 */ /* 0x000e680008000a00 */
[----:B------:R-:W0:Y:S04]  /*12f0*/  LDS.64 R12, [UR10] ;  /* 0x0000000aff0c7984 */ /* 0x000e280008000a00 */
[----:B------:R-:W2:Y:S04]  /*1300*/  LDS.64 R14, [UR9+0x8] ;  /* 0x00000809ff0e7984 */ /* 0x000ea80008000a00 */
[----:B------:R-:W3:Y:S04]  /*1310*/  LDS.64 R16, [UR10+0x8] ;  /* 0x0000080aff107984 */ /* 0x000ee80008000a00 */
[----:B------:R-:W4:Y:S04]  /*1320*/  LDS.64 R18, [UR9+0x10] ;  /* 0x00001009ff127984 */ /* 0x000f280008000a00 */
[----:B------:R-:W5:Y:S04]  /*1330*/  LDS.64 R8, [UR10+0x10] ;  /* 0x0000100aff087984 */ /* 0x000f680008000a00 */
[----:B------:R-:W5:Y:S04]  /*1340*/  LDS.64 R6, [UR9+0x18] ;  /* 0x00001809ff067984 */ /* 0x000f680008000a00 */
[----:B------:R-:W5:Y:S01]  /*1350*/  LDS.64 R4, [UR10+0x18] ;  /* 0x0000180aff047984 */ /* 0x000f620008000a00 */
[----:B-1----:R-:W-:-:S02]  /*1360*/  DSETP.GT.AND P0, PT, R20, R10, PT ;  /* 0x0000000a1400722a */ /* 0x002fc40003f04000 */
[----:B0-----:R-:W-:-:S04]  /*1370*/  DSETP.GEU.AND P1, PT, R2, R12, PT ;  /* 0x0000000c0200722a */ /* 0x001fc80003f2e000 */
        /* <DEDUP_REMOVED lines=21> */
[----:B------:R-:W-:-:S07]  /*14d0*/  FSEL R3, R5, R3, !P1 ;  /* 0x0000000305037208 */ /* 0x000fce0004800000 */
.L_x_13:
[----:B------:R-:W-:Y:S05]  /*14e0*/  BRA.U !UP1, `(.L_x_10) ;  /* 0x0000000109887547 */ /* 0x000fea000b800000 */
[----:B------:R-:W-:Y:S02]  /*14f0*/  UISETP.NE.AND UP0, UPT, UR8, 0x1, UPT ;  /* 0x000000010800788c */ /* 0x000fe4000bf05270 */
[----:B------:R-:W-:-:S04]  /*1500*/  ULOP3.LUT UR7, UR7, 0x1, URZ, 0xc0, !UPT ;  /* 0x0000000107077892 */ /* 0x000fc8000f8ec0ff */
[----:B------:R-:W-:-:S03]  /*1510*/  UISETP.NE.U32.AND UP1, UPT, UR7, 0x1, UPT ;  /* 0x000000010700788c */ /* 0x000fc6000bf25070 */
[----:B------:R-:W-:Y:S08]  /*1520*/  BRA.U !UP0, `(.L_x_14) ;  /* 0x00000001084c7547 */ /* 0x000ff0000b800000 */
[----:B------:R-:W-:Y:S02]  /*1530*/  ULEA UR7, UR4, UR5, 0x3 ;  /* 0x0000000504077291 */ /* 0x000fe4000f8e18ff */
[----:B------:R-:W-:Y:S02]  /*1540*/  ULEA UR8, UR4, UR6, 0x3 ;  /* 0x0000000604087291 */ /* 0x000fe4000f8e18ff */
[----:B------:R-:W-:-:S05]  /*1550*/  UIADD3 UR4, UPT, UPT, UR4, 0x2, URZ ;  /* 0x0000000204047890 */ /* 0x000fca000fffe0ff */
[----:B------:R-:W1:Y:S04]  /*1560*/  LDS.64 R4, [UR7] ;  /* 0x00000007ff047984 */ /* 0x000e680008000a00 */
[----:B------:R-:W0:Y:S04]  /*1570*/  LDS.64 R6, [UR8] ;  /* 0x00000008ff067984 */ /* 0x000e280008000a00 */
[----:B------:R-:W2:Y:S04]  /*1580*/  LDS.64 R8, [UR7+0x8] ;  /* 0x00000807ff087984 */ /* 0x000ea80008000a00 */
[----:B------:R-:W3:Y:S01]  /*1590*/  LDS.64 R10, [UR8+0x8] ;  /* 0x00000808ff0a7984 */ /* 0x000ee20008000a00 */
        /* <DEDUP_REMOVED lines=11> */
[----:B------:R-:W-:-:S07]  /*1650*/  FSEL R3, R11, R3, !P1 ;  /* 0x000000030b037208 */ /* 0x000fce0004800000 */
.L_x_14:
[----:B------:R-:W-:Y:S05]  /*1660*/  BRA.U UP1, `(.L_x_10) ;  /* 0x0000000101287547 */ /* 0x000fea000b800000 */
[----:B------:R-:W-:Y:S02]  /*1670*/  ULEA UR7, UR4, UR6, 0x3 ;  /* 0x0000000604077291 */ /* 0x000fe4000f8e18ff */
[----:B------:R-:W-:-:S07]  /*1680*/  ULEA UR4, UR4, UR5, 0x3 ;  /* 0x0000000504047291 */ /* 0x000fce000f8e18ff */
[----:B------:R-:W0:Y:S04]  /*1690*/  LDS.64 R6, [UR7] ;  /* 0x00000007ff067984 */ /* 0x000e280008000a00 */
[----:B------:R-:W1:Y:S01]  /*16a0*/  LDS.64 R4, [UR4] ;  /* 0x00000004ff047984 */ /* 0x000e620008000a00 */
[----:B0-----:R-:W-:Y:S02]  /*16b0*/  DSETP.GEU.AND P1, PT, R2, R6, PT ;  /* 0x000000060200722a */ /* 0x001fe40003f2e000 */
[----:B-1----:R-:W-:-:S06]  /*16c0*/  DSETP.GT.AND P0, PT, R20, R4, PT ;  /* 0x000000041400722a */ /* 0x002fcc0003f04000 */
[----:B------:R-:W-:Y:S02]  /*16d0*/  FSEL R20, R4, R20, P0 ;  /* 0x0000001404147208 */ /* 0x000fe40000000000 */
[----:B------:R-:W-:-:S04]  /*16e0*/  FSEL R21, R5, R21, P0 ;  /* 0x0000001505157208 */ /* 0x000fc80000000000 */
[----:B------:R-:W-:Y:S02]  /*16f0*/  @!P1 IMAD.MOV.U32 R2, RZ, RZ, R6 ;  /* 0x000000ffff029224 */ /* 0x000fe400078e0006 */
[----:B------:R-:W-:-:S07]  /*1700*/  @!P1 IMAD.MOV.U32 R3, RZ, RZ, R7 ;  /* 0x000000ffff039224 */ /* 0x000fce00078e0007 */
.L_x_10:
[----:B------:R-:W1:Y:S08]  /*1710*/  LDC.64 R4, c[0x0][0x390] ;  /* 0x0000e400ff047b82 */ /* 0x000e700000000a00 */
[----:B------:R-:W0:Y:S01]  /*1720*/  LDC.64 R6, c[0x0][0x398] ;  /* 0x0000e600ff067b82 */ /* 0x000e220000000a00 */
[----:B-1----:R-:W-:Y:S04]  /*1730*/  STG.E.64 desc[UR12][R4.64], R20 ;  /* 0x0000001404007986 */ /* 0x002fe8000c101b0c */
[----:B0-----:R-:W-:Y:S01]  /*1740*/  STG.E.64 desc[UR12][R6.64], R2 ;  /* 0x0000000206007986 */ /* 0x001fe2000c101b0c */
[----:B------:R-:W-:Y:S05]  /*1750*/  EXIT ;  /* 0x000000000000794d */ /* 0x000fea0003800000 */
.L_x_15:
[----:B------:R-:W-:-:S00]  /*1760*/  BRA `(.L_x_15) ;  /* 0xfffffffc00fc7947 */ /* 0x000fc0000383ffff */
[----:B------:R-:W-:-:S00]  /*1770*/  NOP ;  /* 0x0000000000007918 */ /* 0x000fc00000000000 */
        /* <DEDUP_REMOVED lines=8> */
.L_x_160:


//--------------------- .text._Z12MinMaxIntValiPiS_S_ --------------------------
	.section	.text._Z12MinMaxIntValiPiS_S_,"ax",@progbits
	.align	128
        .global         _Z12MinMaxIntValiPiS_S_
        .type           _Z12MinMaxIntValiPiS_S_,@function
        .size           _Z12MinMaxIntValiPiS_S_,(.L_x_161 - _Z12MinMaxIntValiPiS_S_)
        .other          _Z12MinMaxIntValiPiS_S_,@"STO_CUDA_ENTRY STV_DEFAULT"
_Z12MinMaxIntValiPiS_S_:
.text._Z12MinMaxIntValiPiS_S_:
[----:B------:R-:W-:Y:S01]  /*0000*/  LDC R1, c[0x0][0x37c] ;  /* 0x0000df00ff017b82 */ /* 0x000fe20000000800 */
[----:B------:R-:W0:Y:S07]  /*0010*/  S2R R3, SR_TID.X ;  /* 0x0000000000037919 */ /* 0x000e2e0000002100 */
[----:B------:R-:W0:Y:S02]  /*0020*/  LDC R4, c[0x0][0x360] ;  /* 0x0000d800ff047b82 */ /* 0x000e240000000800 */
[----:B0-----:R-:W-:-:S13]  /*0030*/  ISETP.GE.U32.AND P0, PT, R3, R4, PT ;  /* 0x000000040300720c */ /* 0x001fda0003f06070 */
[----:B------:R-:W-:Y:S05]  /*0040*/  @P0 EXIT ;  /* 0x000000000000094d */ /* 0x000fea0003800000 */
[----:B------:R-:W0:Y:S01]  /*0050*/  I2F.U32.RP R0, R4 ;  /* 0x0000000400007306 */ /* 0x000e220000209000 */
[----:B------:R-:W1:Y:S01]  /*0060*/  LDCU UR4, c[0x0][0x380] ;  /* 0x00007000ff0477ac */ /* 0x000e620008000800 */
[----:B------:R-:W-:-:S06]  /*0070*/  ISETP.NE.U32.AND P2, PT, R4, RZ, PT ;  /* 0x000000ff0400720c */ /* 0x000fcc0003f45070 */
[----:B0-----:R-:W0:Y:S02]  /*0080*/  MUFU.RCP R0, R0 ;  /* 0x0000000000007308 */ /* 0x001e240000001000 */
[----:B0-----:R-:W-:-:S06]  /*0090*/  VIADD R6, R0, 0xffffffe ;  /* 0x0ffffffe00067836 */ /* 0x001fcc0000000000 */
[----:B------:R0:W2:Y:S02]  /*00a0*/  F2I.FTZ.U32.TRUNC.NTZ R7, R6 ;  /* 0x0000000600077305 */ /* 0x0000a4000021f000 */
[----:B0-----:R-:W-:Y:S02]  /*00b0*/  IMAD.MOV.U32 R6, RZ, RZ, RZ ;  /* 0x000000ffff067224 */ /* 0x001fe400078e00ff */
[----:B--2---:R-:W-:-:S04]  /*00c0*/  IMAD.MOV R5, RZ, RZ, -R7 ;  /* 0x000000ffff057224 */ /* 0x004fc800078e0a07 */
[----:B------:R-:W-:-:S04]  /*00d0*/  IMAD R5, R5, R4, RZ ;  /* 0x0000000405057224 */ /* 0x000fc800078e02ff */
[----:B------:R-:W-:-:S06]  /*00e0*/  IMAD.HI.U32 R7, R7, R5, R6 ;  /* 0x0000000507077227 */ /* 0x000fcc00078e0006 */
[----:B-1----:R-:W-:Y:S02]  /*00f0*/  IMAD.HI.U32 R2, R7, UR4, RZ ;  /* 0x0000000407027c27 */ /* 0x002fe4000f8e00ff */
[----:B------:R-:W0:Y:S02]  /*0100*/  LDC.64 R6, c[0x0][0x388] ;  /* 0x0000e200ff067b82 */ /* 0x000e240000000a00 */
[----:B------:R-:W-:-:S04]  /*0110*/  IMAD.MOV R5, RZ, RZ, -R2 ;  /* 0x000000ffff057224 */ /* 0x000fc800078e0a02 */
[----:B------:R-:W-:-:S05]  /*0120*/  IMAD R5, R4, R5, UR4 ;  /* 0x0000000404057e24 */ /* 0x000fca000f8e0205 */
[----:B------:R-:W-:-:S13]  /*0130*/  ISETP.GE.U32.AND P0, PT, R5, R4, PT ;  /* 0x000000040500720c */ /* 0x000fda0003f06070 */
[----:B------:R-:W-:Y:S02]  /*0140*/  @P0 IMAD.IADD R5, R5, 0x1, -R4 ;  /* 0x0000000105050824 */ /* 0x000fe400078e0a04 */
[----:B------:R-:W-:-:S03]  /*0150*/  @P0 VIADD R2, R2, 0x1 ;  /* 0x0000000102020836 */ /* 0x000fc60000000000 */
[----:B------:R-:W-:-:S13]  /*0160*/  ISETP.GE.U32.AND P1, PT, R5, R4, PT ;  /* 0x000000040500720c */ /* 0x000fda0003f26070 */
[----:B------:R-:W-:Y:S01]  /*0170*/  @P1 VIADD R2, R2, 0x1 ;  /* 0x0000000102021836 */ /* 0x000fe20000000000 */
[----:B------:R-:W-:-:S05]  /*0180*/  @!P2 LOP3.LUT R2, RZ, R4, RZ, 0x33, !PT ;  /* 0x00000004ff02a212 */ /* 0x000fca00078e33ff */
[----:B------:R-:W-:Y:S02]  /*0190*/  IMAD.MOV R5, RZ, RZ, -R2 ;  /* 0x000000ffff057224 */ /* 0x000fe400078e0a02 */
[----:B------:R-:W-:Y:S02]  /*01a0*/  VIADD R11, R2, 0x1 ;  /* 0x00000001020b7836 */ /* 0x000fe40000000000 */
[----:B------:R-:W-:Y:S01]  /*01b0*/  IMAD R0, R4, R5, UR4 ;  /* 0x0000000404007e24 */ /* 0x000fe2000f8e0205 */
[----:B------:R-:W1:Y:S04]  /*01c0*/  LDCU.64 UR4, c[0x0][0x358] ;  /* 0x00006b00ff0477ac */ /* 0x000e680008000a00 */
[----:B------:R-:W-:-:S13]  /*01d0*/  ISETP.GE.U32.AND P0, PT, R3, R0, PT ;  /* 0x000000000300720c */ /* 0x000fda0003f06070 */
[----:B------:R-:W-:Y:S01]  /*01e0*/  @P0 IMAD.MOV R11, RZ, RZ, R2 ;  /* 0x000000ffff0b0224 */ /* 0x000fe200078e0202 */
[----:B------:R-:W-:-:S03]  /*01f0*/  SEL R2, R0, RZ, P0 ;  /* 0x000000ff00027207 */ /* 0x000fc60000000000 */
[----:B------:R-:W-:-:S04]  /*0200*/  IMAD R13, R3, R11, RZ ;  /* 0x0000000b030d7224 */ /* 0x000fc800078e02ff */
[----:B------:R-:W-:-:S04]  /*0210*/  IMAD.IADD R0, R13, 0x1, R2 ;  /* 0x000000010d007824 */ /* 0x000fc800078e0202 */
[----:B0-----:R-:W-:-:S05]  /*0220*/  IMAD.WIDE R8, R0, 0x4, R6 ;  /* 0x0000000400087825 */ /* 0x001fca00078e0206 */
[----:B-1----:R-:W2:Y:S01]  /*0230*/  LDG.E R5, desc[UR4][R8.64] ;  /* 0x0000000408057981 */ /* 0x002ea2000c1e1900 */
[----:B------:R-:W-:Y:S01]  /*0240*/  ISETP.GE.AND P0, PT, R11, 0x2, PT ;  /* 0x000000020b00780c */ /* 0x000fe20003f06270 */
[----:B------:R-:W-:Y:S01]  /*0250*/  BSSY.RECONVERGENT B0, `(.L_x_16) ;  /* 0x000004e000007945 */ /* 0x000fe20003800200 */
[----:B--2---:R-:W-:-:S11]  /*0260*/  IMAD.MOV.U32 R10, RZ, RZ, R5 ;  /* 0x000000ffff0a7224 */ /* 0x004fd600078e0005 */
        /* <DEDUP_REMOVED lines=9> */
[----:B------:R-:W-:Y:S02]  /*0300*/  ISETP.GE.U32.AND P0, PT, R9, 0x7, PT ;  /* 0x000000070900780c */ /* 0x000fe40003f06070 */
[----:B------:R-:W-:-:S11]  /*0310*/  LOP3.LUT R22, R2, 0x7, RZ, 0xc0, !PT ;  /* 0x0000000702167812 */ /* 0x000fd600078ec0ff */
[----:B------:R-:W-:Y:S05]  /*0320*/  @!P0 BRA `(.L_x_19) ;  /* 0x00000000007c8947 */ /* 0x000fea0003800000 */
[----:B------:R-:W0:Y:S01]  /*0330*/  LDC.64 R8, c[0x0][0x388] ;  /* 0x0000e200ff087b82 */ /* 0x000e220000000a00 */
[----:B------:R-:W-:Y:S01]  /*0340*/  LOP3.LUT R14, R2, 0xfffffff8, RZ, 0xc0, !PT ;  /* 0xfffffff8020e7812 */ /* 0x000fe200078ec0ff */
[----:B------:R-:W-:Y:S01]  /*0350*/  BSSY.RECONVERGENT B2, `(.L_x_20) ;  /* 0x000001b000027945 */ /* 0x000fe20003800200 */
[----:B------:R-:W-:-:S03]  /*0360*/  IMAD.MOV.U32 R10, RZ, RZ, R5 ;  /* 0x000000ffff0a7224 */ /* 0x000fc600078e0005 */
[----:B------:R-:W-:Y:S01]  /*0370*/  IMAD.MOV R14, RZ, RZ, -R14 ;  /* 0x000000ffff0e7224 */ /* 0x000fe200078e0a0e */
[----:B0-----:R-:W-:-:S05]  /*0380*/  IADD3 R8, P0, PT, R8, 0x10, RZ ;  /* 0x0000001008087810 */ /* 0x001fca0007f1e0ff */
[----:B------:R-:W-:-:S08]  /*0390*/  IMAD.X R9, RZ, RZ, R9, P0 ;  /* 0x000000ffff097224 */ /* 0x000fd000000e0609 */
.L_x_21:
[----:B------:R-:W-:-:S05]  /*03a0*/  IMAD.WIDE R12, R11, 0x4, R8 ;  /* 0x000000040b0c7825 */ /* 0x000fca00078e0208 */
[----:B------:R-:W2:Y:S04]  /*03b0*/  LDG.E R15, desc[UR4][R12.64+-0x10] ;  /* 0xfffff0040c0f7981 */ /* 0x000ea8000c1e1900 */
[----:B------:R-:W2:Y:S04]  /*03c0*/  LDG.E R16, desc[UR4][R12.64+-0xc] ;  /* 0xfffff4040c107981 */ /* 0x000ea8000c1e1900 */
[----:B------:R-:W3:Y:S04]  /*03d0*/  LDG.E R17, desc[UR4][R12.64+-0x8] ;  /* 0xfffff8040c117981 */ /* 0x000ee8000c1e1900 */
[----:B------:R-:W3:Y:S04]  /*03e0*/  LDG.E R18, desc[UR4][R12.64+-0x4] ;  /* 0xfffffc040c127981 */ /* 0x000ee8000c1e1900 */
[----:B------:R-:W4:Y:S04]  /*03f0*/  LDG.E R19, desc[UR4][R12.64] ;  /* 0x000000040c137981 */ /* 0x000f28000c1e1900 */
[----:B------:R-:W4:Y:S04]  /*0400*/  LDG.E R20, desc[UR4][R12.64+0x4] ;  /* 0x000004040c147981 */ /* 0x000f28000c1e1900 */
[----:B------:R-:W5:Y:S04]  /*0410*/  LDG.E R21, desc[UR4][R12.64+0x8] ;  /* 0x000008040c157981 */ /* 0x000f68000c1e1900 */
[----:B------:R-:W5:Y:S01]  /*0420*/  LDG.E R24, desc[UR4][R12.64+0xc] ;  /* 0x00000c040c187981 */ /* 0x000f62000c1e1900 */
[----:B------:R-:W-:-:S02]  /*0430*/  VIADD R14, R14, 0x8 ;  /* 0x000000080e0e7836 */ /* 0x000fc40000000000 */
[----:B------:R-:W-:Y:S02]  /*0440*/  VIADD R0, R0, 0x8 ;  /* 0x0000000800007836 */ /* 0x000fe40000000000 */
[----:B------:R-:W-:Y:S01]  /*0450*/  VIADD R11, R11, 0x8 ;  /* 0x000000080b0b7836 */ /* 0x000fe20000000000 */
[----:B------:R-:W-:Y:S02]  /*0460*/  ISETP.NE.AND P0, PT, R14, RZ, PT ;  /* 0x000000ff0e00720c */ /* 0x000fe40003f05270 */
[-CC-:B--2---:R-:W-:Y:S02]  /*0470*/  VIMNMX3 R5, R5, R15.reuse, R16.reuse, PT ;  /* 0x0000000f0505720f */ /* 0x184fe40003800110 */
[----:B------:R-:W-:Y:S02]  /*0480*/  VIMNMX3 R10, R10, R15, R16, !PT ;  /* 0x0000000f0a0a720f */ /* 0x000fe40007800110 */
[-CC-:B---3--:R-:W-:Y:S02]  /*0490*/  VIMNMX3 R5, R5, R17.reuse, R18.reuse, PT ;  /* 0x000000110505720f */ /* 0x188fe40003800112 */
[----:B------:R-:W-:-:S02]  /*04a0*/  VIMNMX3 R10, R10, R17, R18, !PT ;  /* 0x000000110a0a720f */ /* 0x000fc40007800112 */
[-CC-:B----4-:R-:W-:Y:S02]  /*04b0*/  VIMNMX3 R5, R5, R19.reuse, R20.reuse, PT ;  /* 0x000000130505720f */ /* 0x190fe40003800114 */
[----:B------:R-:W-:Y:S02]  /*04c0*/  VIMNMX3 R10, R10, R19, R20, !PT ;  /* 0x000000130a0a720f */ /* 0x000fe40007800114 */
[-CC-:B-----5:R-:W-:Y:S02]  /*04d0*/  VIMNMX3 R5, R5, R21.reuse, R24.reuse, PT ;  /* 0x000000150505720f */ /* 0x1a0fe40003800118 */
[----:B------:R-:W-:Y:S01]  /*04e0*/  VIMNMX3 R10, R10, R21, R24, !PT ;  /* 0x000000150a0a720f */ /* 0x000fe20007800118 */
[----:B------:R-:W-:Y:S06]  /*04f0*/  @P0 BRA `(.L_x_21) ;  /* 0xfffffffc00a80947 */ /* 0x000fec000383ffff */
[----:B------:R-:W-:Y:S05]  /*0500*/  BSYNC.RECONVERGENT B2 ;  /* 0x0000000000027941 */ /* 0x000fea0003800200 */
.L_x_20:
[----:B------:R-:W-:-:S07]  /*0510*/  VIADD R11, R0, 0x1 ;  /* 0x00000001000b7836 */ /* 0x000fce0000000000 */
.L_x_19:
[----:B------:R-:W-:Y:S05]  /*0520*/  BSYNC.RECONVERGENT B1 ;  /* 0x0000000000017941 */ /* 0x000fea0003800200 */
.L_x_18:
        /* <DEDUP_REMOVED lines=8> */
[----:B------:R-:W2:Y:S04]  /*05b0*/  LDG.E R0, desc[UR4][R8.64] ;  /* 0x0000000408007981 */ /* 0x000ea8000c1e1900 */
[----:B------:R-:W2:Y:S04]  /*05c0*/  LDG.E R13, desc[UR4][R8.64+0x4] ;  /* 0x00000404080d7981 */ /* 0x000ea8000c1e1900 */
[----:B------:R-:W3:Y:S04]  /*05d0*/  LDG.E R12, desc[UR4][R8.64+0x8] ;  /* 0x00000804080c7981 */ /* 0x000ee8000c1e1900 */
[----:B------:R-:W3:Y:S01]  /*05e0*/  LDG.E R15, desc[UR4][R8.64+0xc] ;  /* 0x00000c04080f7981 */ /* 0x000ee2000c1e1900 */
[----:B------:R-:W-:Y:S01]  /*05f0*/  VIADD R11, R11, 0x4 ;  /* 0x000000040b0b7836 */ /* 0x000fe20000000000 */
[----:B--2---:R-:W-:-:S02]  /*0600*/  VIMNMX3 R5, R5, R0, R13, PT ;  /* 0x000000000505720f */ /* 0x004fc4000380010d */
[----:B------:R-:W-:Y:S02]  /*0610*/  VIMNMX3 R10, R10, R0, R13, !PT ;  /* 0x000000000a0a720f */ /* 0x000fe4000780010d */
[-CC-:B---3--:R-:W-:Y:S02]  /*0620*/  VIMNMX3 R5, R5, R12.reuse, R15.reuse, PT ;  /* 0x0000000c0505720f */ /* 0x188fe4000380010f */
[----:B------:R-:W-:-:S07]  /*0630*/  VIMNMX3 R10, R10, R12, R15, !PT ;  /* 0x0000000c0a0a720f */ /* 0x000fce000780010f */
.L_x_23:
[----:B------:R-:W-:Y:S05]  /*0640*/  BSYNC.RECONVERGENT B1 ;  /* 0x0000000000017941 */ /* 0x000fea0003800200 */
.L_x_22:
[----:B------:R-:W-:Y:S05]  /*0650*/  @!P1 BRA `(.L_x_17) ;  /* 0x0000000000349947 */ /* 0x000fea0003800000 */
[----:B------:R-:W-:Y:S02]  /*0660*/  ISETP.NE.AND P0, PT, R14, 0x1, PT ;  /* 0x000000010e00780c */ /* 0x000fe40003f05270 */
[----:B------:R-:W-:-:S04]  /*0670*/  LOP3.LUT R2, R2, 0x1, RZ, 0xc0, !PT ;  /* 0x0000000102027812 */ /* 0x000fc800078ec0ff */
[----:B------:R-:W-:-:S07]  /*0680*/  ISETP.NE.U32.AND P1, PT, R2, 0x1, PT ;  /* 0x000000010200780c */ /* 0x000fce0003f25070 */
[----:B------:R-:W-:-:S04]  /*0690*/  @P0 IMAD.WIDE R8, R11, 0x4, R6 ;  /* 0x000000040b080825 */ /* 0x000fc800078e0206 */
[----:B------:R-:W-:Y:S01]  /*06a0*/  @P0 VIADD R11, R11, 0x2 ;  /* 0x000000020b0b0836 */ /* 0x000fe20000000000 */
[----:B------:R-:W2:Y:S03]  /*06b0*/  @P0 LDG.E R0, desc[UR4][R8.64] ;  /* 0x0000000408000981 */ /* 0x000ea6000c1e1900 */
[----:B------:R-:W-:Y:S02]  /*06c0*/  @!P1 IMAD.WIDE R6, R11, 0x4, R6 ;  /* 0x000000040b069825 */ /* 0x000fe400078e0206 */
[----:B------:R-:W2:Y:S04]  /*06d0*/  @P0 LDG.E R11, desc[UR4][R8.64+0x4] ;  /* 0x00000404080b0981 */ /* 0x000ea8000c1e1900 */
[----:B------:R-:W3:Y:S01]  /*06e0*/  @!P1 LDG.E R6, desc[UR4][R6.64] ;  /* 0x0000000406069981 */ /* 0x000ee2000c1e1900 */
[----:B--2---:R-:W-:-:S02]  /*06f0*/  @P0 VIMNMX3 R5, R5, R0, R11, PT ;  /* 0x000000000505020f */ /* 0x004fc4000380010b */
[----:B------:R-:W-:Y:S02]  /*0700*/  @P0 VIMNMX3 R10, R10, R0, R11, !PT ;  /* 0x000000000a0a020f */ /* 0x000fe4000780010b */
[-C--:B---3--:R-:W-:Y:S02]  /*0710*/  @!P1 VIMNMX R5, PT, PT, R5, R6.reuse, PT ;  /* 0x0000000605059248 */ /* 0x088fe40003fe0100 */
[----:B------:R-:W-:-:S07]  /*0720*/  @!P1 VIMNMX R10, PT, PT, R10, R6, !PT ;  /* 0x000000060a0a9248 */ /* 0x000fce0007fe0100 */
.L_x_17:
[----:B------:R-:W-:Y:S05]  /*0730*/  BSYNC.RECONVERGENT B0 ;  /* 0x0000000000007941 */ /* 0x000fea0003800200 */
.L_x_16:
[----:B------:R-:W0:Y:S01]  /*0740*/  S2R R7, SR_CgaCtaId ;  /* 0x0000000000077919 */ /* 0x000e220000008800 */
[----:B------:R-:W-:Y:S02]  /*0750*/  MOV R0, 0x400 ;  /* 0x0000040000007802 */ /* 0x000fe40000000f00 */
[----:B------:R-:W-:-:S03]  /*0760*/  ISETP.NE.AND P0, PT, R3, RZ, PT ;  /* 0x000000ff0300720c */ /* 0x000fc60003f05270 */
[----:B------:R-:W-:Y:S01]  /*0770*/  VIADD R2, R0, 0x1000 ;  /* 0x0000100000027836 */ /* 0x000fe20000000000 */
[----:B0-----:R-:W-:-:S04]  /*0780*/  LEA R0, R7, R0, 0x18 ;  /* 0x0000000007007211 */ /* 0x001fc800078ec0ff */
[----:B------:R-:W-:Y:S01]  /*0790*/  LEA R2, R7, R2, 0x18 ;  /* 0x0000000207027211 */ /* 0x000fe200078ec0ff */
[----:B------:R-:W-:-:S04]  /*07a0*/  IMAD R6, R3, 0x4, R0 ;  /* 0x0000000403067824 */ /* 0x000fc800078e0200 */
[----:B------:R-:W-:Y:S01]  /*07b0*/  IMAD R3, R3, 0x4, R2 ;  /* 0x0000000403037824 */ /* 0x000fe200078e0202 */
[----:B------:R0:W-:Y:S04]  /*07c0*/  STS [R6], R5 ;  /* 0x0000000506007388 */ /* 0x0001e80000000800 */
[----:B------:R0:W-:Y:S01]  /*07d0*/  STS [R3], R10 ;  /* 0x0000000a03007388 */ /* 0x0001e20000000800 */
[----:B------:R-:W-:Y:S06]  /*07e0*/  BAR.SYNC.DEFER_BLOCKING 0x0 ;  /* 0x0000000000007b1d */ /* 0x000fec0000010000 */
[----:B------:R-:W-:Y:S05]  /*07f0*/  @P0 EXIT ;  /* 0x000000000000094d */ /* 0x000fea0003800000 */
[----:B------:R1:W2:Y:S01]  /*0800*/  LDS R20, [R0] ;  /* 0x0000000000147984 */ /* 0x0002a20000000800 */
[----:B------:R-:W-:-:S03]  /*0810*/  ISETP.GE.U32.AND P0, PT, R4, 0x2, PT ;  /* 0x000000020400780c */ /* 0x000fc60003f06070 */
[----:B0-----:R1:W0:Y:S10]  /*0820*/  LDS R3, [R0+0x1000] ;  /* 0x0010000000037984 */ /* 0x0012340000000800 */
[----:B-1----:R-:W-:Y:S05]  /*0830*/  @!P0 BRA `(.L_x_24) ;  /* 0x0000000400248947 */ /* 0x002fea0003800000 */
[C---:B------:R-:W-:Y:S02]  /*0840*/  VIADD R5, R4.reuse, 0xfffffffe ;  /* 0xfffffffe04057836 */ /* 0x040fe40000000000 */
[----:B------:R-:W-:-:S03]  /*0850*/  VIADD R21, R4, 0xffffffff ;  /* 0xffffffff04157836 */ /* 0x000fc60000000000 */
[----:B------:R-:W-:Y:S01]  /*0860*/  ISETP.GE.U32.AND P0, PT, R5, 0x7, PT ;  /* 0x000000070500780c */ /* 0x000fe20003f06070 */
[----:B------:R-:W-:Y:S01]  /*0870*/  IMAD.MOV.U32 R5, RZ, RZ, 0x1 ;  /* 0x00000001ff057424 */ /* 0x000fe200078e00ff */
[----:B------:R-:W-:-:S11]  /*0880*/  LOP3.LUT R27, R21, 0x7, RZ, 0xc0, !PT ;  /* 0x00000007151b7812 */ /* 0x000fd600078ec0ff */
[----:B------:R-:W-:Y:S05]  /*0890*/  @!P0 BRA `(.L_x_25) ;  /* 0x0000000000688947 */ /* 0x000fea0003800000 */
[----:B------:R-:W-:Y:S01]  /*08a0*/  LOP3.LUT R25, R21, 0xfffffff8, RZ, 0xc0, !PT ;  /* 0xfffffff815197812 */ /* 0x000fe200078ec0ff */
[----:B------:R-:W-:Y:S02]  /*08b0*/  VIADD R24, R0, 0x10 ;  /* 0x0000001000187836 */ /* 0x000fe40000000000 */
[----:B------:R-:W-:Y:S02]  /*08c0*/  VIADD R23, R2, 0x10 ;  /* 0x0000001002177836 */ /* 0x000fe40000000000 */
[----:B------:R-:W-:Y:S02]  /*08d0*/  IMAD.MOV.U32 R22, RZ, RZ, RZ ;  /* 0x000000ffff167224 */ /* 0x000fe400078e00ff */
[----:B------:R-:W-:-:S07]  /*08e0*/  IMAD.MOV R25, RZ, RZ, -R25 ;  /* 0x000000ffff197224 */ /* 0x000fce00078e0a19 */
.L_x_26:
[----:B------:R-:W2:Y:S01]  /*08f0*/  LDS.128 R4, [R24+-0x10] ;  /* 0xfffff00018047984 */ /* 0x000ea20000000c00 */
[----:B------:R-:W-:Y:S02]  /*0900*/  VIADD R25, R25, 0x8 ;  /* 0x0000000819197836 */ /* 0x000fe40000000000 */
[----:B------:R-:W-:Y:S01]  /*0910*/  VIADD R22, R22, 0x8 ;  /* 0x0000000816167836 */ /* 0x000fe20000000000 */
[----:B------:R-:W0:Y:S02]  /*0920*/  LDS.128 R8, [R23+-0x10] ;  /* 0xfffff00017087984 */ /* 0x000e240000000c00 */
[----:B------:R-:W-:Y:S02]  /*0930*/  ISETP.NE.AND P0, PT, R25, RZ, PT ;  /* 0x000000ff1900720c */ /* 0x000fe40003f05270 */
[----:B------:R-:W1:Y:S04]  /*0940*/  LDS.128 R12, [R24] ;  /* 0x00000000180c7984 */ /* 0x000e680000000c00 */
[----:B------:R-:W3:Y:S04]  /*0950*/  LDS.128 R16, [R23] ;  /* 0x0000000017107984 */ /* 0x000ee80000000c00 */
[----:B------:R4:W5:Y:S04]  /*0960*/  LDS R28, [R24+0x10] ;  /* 0x00001000181c7984 */ /* 0x0009680000000800 */
[----:B------:R4:W5:Y:S02]  /*0970*/  LDS R26, [R23+0x10] ;  /* 0x00001000171a7984 */ /* 0x0009640000000800 */
[----:B----4-:R-:W-:-:S02]  /*0980*/  VIADD R24, R24, 0x20 ;  /* 0x0000002018187836 */ /* 0x010fc40000000000 */
[----:B------:R-:W-:Y:S01]  /*0990*/  VIADD R23, R23, 0x20 ;  /* 0x0000002017177836 */ /* 0x000fe20000000000 */
[----:B--2---:R-:W-:Y:S02]  /*09a0*/  VIMNMX3 R5, R20, R5, R6, PT ;  /* 0x000000051405720f */ /* 0x004fe40003800106 */
[----:B0-----:R-:W-:Y:S02]  /*09b0*/  VIMNMX3 R9, R3, R9, R10, !PT ;  /* 0x000000090309720f */ /* 0x001fe4000780010a */
[----:B-1----:R-:W-:Y:S02]  /*09c0*/  VIMNMX3 R5, R5, R7, R12, PT ;  /* 0x000000070505720f */ /* 0x002fe4000380010c */
[----:B---3--:R-:W-:Y:S02]  /*09d0*/  VIMNMX3 R9, R9, R11, R16, !PT ;  /* 0x0000000b0909720f */ /* 0x008fe40007800110 */
[----:B------:R-:W-:Y:S02]  /*09e0*/  VIMNMX3 R5, R5, R13, R14, PT ;  /* 0x0000000d0505720f */ /* 0x000fe4000380010e */
[----:B------:R-:W-:-:S02]  /*09f0*/  VIMNMX3 R9, R9, R17, R18, !PT ;  /* 0x000000110909720f */ /* 0x000fc40007800112 */
[----:B-----5:R-:W-:Y:S02]  /*0a00*/  VIMNMX3 R20, R5, R15, R28, PT ;  /* 0x0000000f0514720f */ /* 0x020fe4000380011c */
[----:B------:R-:W-:Y:S01]  /*0a10*/  VIMNMX3 R3, R9, R19, R26, !PT ;  /* 0x000000130903720f */ /* 0x000fe2000780011a */
[----:B------:R-:W-:Y:S06]  /*0a20*/  @P0 BRA `(.L_x_26) ;  /* 0xfffffffc00b00947 */ /* 0x000fec000383ffff */
[----:B------:R-:W-:-:S07]  /*0a30*/  VIADD R5, R22, 0x1 ;  /* 0x0000000116057836 */ /* 0x000fce0000000000 */
.L_x_25:
[----:B------:R-:W-:-:S13]  /*0a40*/  ISETP.NE.AND P0, PT, R27, RZ, PT ;  /* 0x000000ff1b00720c */ /* 0x000fda0003f05270 */
[----:B------:R-:W-:Y:S05]  /*0a50*/  @!P0 BRA `(.L_x_24) ;  /* 0x00000000009c8947 */ /* 0x000fea0003800000 */
[----:B------:R-:W-:Y:S02]  /*0a60*/  ISETP.GE.U32.AND P0, PT, R27, 0x4, PT ;  /* 0x000000041b00780c */ /* 0x000fe40003f06070 */
[----:B------:R-:W-:-:S04]  /*0a70*/  LOP3.LUT R15, R21, 0x3, RZ, 0xc0, !PT ;  /* 0x00000003150f7812 */ /* 0x000fc800078ec0ff */
[----:B------:R-:W-:-:S07]  /*0a80*/  ISETP.NE.AND P1, PT, R15, RZ, PT ;  /* 0x000000ff0f00720c */ /* 0x000fce0003f25270 */
[----:B------:R-:W-:Y:S06]  /*0a90*/  @!P0 BRA `(.L_x_27) ;  /* 0x00000000003c8947 */ /* 0x000fec0003800000 */
[C---:B------:R-:W-:Y:S02]  /*0aa0*/  IMAD R4, R5.reuse, 0x4, R0 ;  /* 0x0000000405047824 */ /* 0x040fe400078e0200 */
[C---:B------:R-:W-:Y:S02]  /*0ab0*/  IMAD R6, R5.reuse, 0x4, R2 ;  /* 0x0000000405067824 */ /* 0x040fe400078e0202 */
[----:B------:R-:W-:Y:S01]  /*0ac0*/  VIADD R5, R5, 0x4 ;  /* 0x0000000405057836 */ /* 0x000fe20000000000 */
[----:B------:R-:W-:Y:S04]  /*0ad0*/  LDS R7, [R4] ;  /* 0x0000000004077984 */ /* 0x000fe80000000800 */
[----:B------:R-:W2:Y:S04]  /*0ae0*/  LDS R9, [R4+0x4] ;  /* 0x0000040004097984 */ /* 0x000ea80000000800 */
[----:B------:R-:W-:Y:S04]  /*0af0*/  LDS R8, [R6] ;  /* 0x0000000006087984 */ /* 0x000fe80000000800 */
[----:B------:R-:W0:Y:S04]  /*0b00*/  LDS R10, [R6+0x4] ;  /* 0x00000400060a7984 */ /* 0x000e280000000800 */
[----:B------:R-:W-:Y:S04]  /*0b10*/  LDS R12, [R4+0x8] ;  /* 0x00000800040c7984 */ /* 0x000fe80000000800 */
[----:B------:R-:W1:Y:S04]  /*0b20*/  LDS R11, [R4+0xc] ;  /* 0x00000c00040b7984 */ /* 0x000e680000000800 */
[----:B------:R-:W-:Y:S04]  /*0b30*/  LDS R14, [R6+0x8] ;  /* 0x00000800060e7984 */ /* 0x000fe80000000800 */
[----:B------:R-:W3:Y:S01]  /*0b40*/  LDS R13, [R6+0xc] ;  /* 0x00000c00060d7984 */ /* 0x000ee20000000800 */
[----:B--2---:R-:W-:-:S02]  /*0b50*/  VIMNMX3 R7, R20, R7, R9, PT ;  /* 0x000000071407720f */ /* 0x004fc40003800109 */
[----:B0-----:R-:W-:Y:S02]  /*0b60*/  VIMNMX3 R3, R3, R8, R10, !PT ;  /* 0x000000080303720f */ /* 0x001fe4000780010a */
[----:B-1----:R-:W-:Y:S02]  /*0b70*/  VIMNMX3 R20, R7, R12, R11, PT ;  /* 0x0000000c0714720f */ /* 0x002fe4000380010b */
[----:B---3--:R-:W-:-:S07]  /*0b80*/  VIMNMX3 R3, R3, R14, R13, !PT ;  /* 0x0000000e0303720f */ /* 0x008fce000780010d */
.L_x_27:
[----:B------:R-:W-:Y:S05]  /*0b90*/  @!P1 BRA `(.L_x_24) ;  /* 0x00000000004c9947 */ /* 0x000fea0003800000 */
[----:B------:R-:W-:Y:S02]  /*0ba0*/  ISETP.NE.AND P0, PT, R15, 0x1, PT ;  /* 0x000000010f00780c */ /* 0x000fe40003f05270 */
[----:B------:R-:W-:-:S04]  /*0bb0*/  LOP3.LUT R21, R21, 0x1, RZ, 0xc0, !PT ;  /* 0x0000000115157812 */ /* 0x000fc800078ec0ff */
[----:B------:R-:W-:-:S07]  /*0bc0*/  ISETP.NE.U32.AND P1, PT, R21, 0x1, PT ;  /* 0x000000011500780c */ /* 0x000fce0003f25070 */
[----:B------:R-:W-:Y:S06]  /*0bd0*/  @!P0 BRA `(.L_x_28) ;  /* 0x0000000000248947 */ /* 0x000fec0003800000 */
[C---:B------:R-:W-:Y:S02]  /*0be0*/  IMAD R4, R5.reuse, 0x4, R0 ;  /* 0x0000000405047824 */ /* 0x040fe400078e0200 */
[C---:B------:R-:W-:Y:S02]  /*0bf0*/  IMAD R6, R5.reuse, 0x4, R2 ;  /* 0x0000000405067824 */ /* 0x040fe400078e0202 */
[----:B------:R-:W-:Y:S01]  /*0c00*/  VIADD R5, R5, 0x2 ;  /* 0x0000000205057836 */ /* 0x000fe20000000000 */
[----:B------:R-:W-:Y:S04]  /*0c10*/  LDS R7, [R4] ;  /* 0x0000000004077984 */ /* 0x000fe80000000800 */
[----:B------:R-:W2:Y:S04]  /*0c20*/  LDS R9, [R4+0x4] ;  /* 0x0000040004097984 */ /* 0x000ea80000000800 */
[----:B------:R-:W-:Y:S04]  /*0c30*/  LDS R8, [R6] ;  /* 0x0000000006087984 */ /* 0x000fe80000000800 */
[----:B------:R-:W0:Y:S01]  /*0c40*/  LDS R10, [R6+0x4] ;  /* 0x00000400060a7984 */ /* 0x000e220000000800 */
[----:B--2---:R-:W-:-:S02]  /*0c50*/  VIMNMX3 R20, R20, R7, R9, PT ;  /* 0x000000071414720f */ /* 0x004fc40003800109 */
[----:B0-----:R-:W-:-:S07]  /*0c60*/  VIMNMX3 R3, R3, R8, R10, !PT ;  /* 0x000000080303720f */ /* 0x001fce000780010a */
.L_x_28:
[C---:B------:R-:W-:Y:S02]  /*0c70*/  @!P1 IMAD R2, R5.reuse, 0x4, R2 ;  /* 0x0000000405029824 */ /* 0x040fe400078e0202 */
[----:B------:R-:W-:-:S04]  /*0c80*/  @!P1 IMAD R0, R5, 0x4, R0 ;  /* 0x0000000405009824 */ /* 0x000fc800078e0200 */
[----:B------:R-:W0:Y:S04]  /*0c90*/  @!P1 LDS R2, [R2] ;  /* 0x0000000002029984 */ /* 0x000e280000000800 */
[----:B------:R-:W2:Y:S01]  /*0ca0*/  @!P1 LDS R5, [R0] ;  /* 0x0000000000059984 */ /* 0x000ea20000000800 */
[----:B0-----:R-:W-:Y:S02]  /*0cb0*/  @!P1 VIMNMX R3, PT, PT, R3, R2, !PT ;  /* 0x0000000203039248 */ /* 0x001fe40007fe0100 */
[----:B--2---:R-:W-:-:S07]  /*0cc0*/  @!P1 VIMNMX R20, PT, PT, R20, R5, PT ;  /* 0x0000000514149248 */ /* 0x004fce0003fe0100 */
.L_x_24:
[----:B------:R-:W2:Y:S08]  /*0cd0*/  LDC.64 R4, c[0x0][0x390] ;  /* 0x0000e400ff047b82 */ /* 0x000eb00000000a00 */
[----:B------:R-:W0:Y:S01]  /*0ce0*/  LDC.64 R6, c[0x0][0x398] ;  /* 0x0000e600ff067b82 */ /* 0x000e220000000a00 */
[----:B--2---:R-:W-:Y:S04]  /*0cf0*/  STG.E desc[UR4][R4.64], R20 ;  /* 0x0000001404007986 */ /* 0x004fe8000c101904 */
[----:B0-----:R-:W-:Y:S01]  /*0d00*/  STG.E desc[UR4][R6.64], R3 ;  /* 0x0000000306007986 */ /* 0x001fe2000c101904 */
[----:B------:R-:W-:Y:S05]  /*0d10*/  EXIT ;  /* 0x000000000000794d */ /* 0x000fea0003800000 */
.L_x_29:
        /* <DEDUP_REMOVED lines=14> */
.L_x_161:


//--------------------- .text._Z22InitializeEmptyGridIntP7i2dGrid --------------------------
	.section	.text._Z22InitializeEmptyGridIntP7i2dGrid,"ax",@progbits
	.align	128
        .global         _Z22InitializeEmptyGridIntP7i2dGrid
        .type           _Z22InitializeEmptyGridIntP7i2dGrid,@function
        .size           _Z22InitializeEmptyGridIntP7i2dGrid,(.L_x_162 - _Z22InitializeEmptyGridIntP7i2dGrid)
        .other          _Z22InitializeEmptyGridIntP7i2dGrid,@"STO_CUDA_ENTRY STV_DEFAULT"
_Z22InitializeEmptyGridIntP7i2dGrid:
.text._Z22InitializeEmptyGridIntP7i2dGrid:
[----:B------:R-:W-:Y:S08]  /*0000*/  LDC R1, c[0x0][0x37c] ;  /* 0x0000df00ff017b82 */ /* 0x000ff00000000800 */
[----:B------:R-:W0:Y:S01]  /*0010*/  LDC.64 R2, c[0x0][0x380] ;  /* 0x0000e000ff027b82 */ /* 0x000e220000000a00 */
[----:B------:R-:W0:Y:S02]  /*0020*/  LDCU.64 UR4, c[0x0][0x358] ;  /* 0x00006b00ff0477ac */ /* 0x000e240008000a00 */
[----:B0-----:R-:W2:Y:S05]  /*0030*/  LDG.E R5, desc[UR4][R2.64] ;  /* 0x0000000402057981 */ /* 0x001eaa000c1e1900 */
[----:B------:R-:W0:Y:S01]  /*0040*/  S2UR UR6, SR_CTAID.X ;  /* 0x00000000000679c3 */ /* 0x000e220000002500 */
[----:B------:R-:W0:Y:S01]  /*0050*/  S2R R0, SR_TID.X ;  /* 0x0000000000007919 */ /* 0x000e220000002100 */
[----:B------:R-:W1:Y:S06]  /*0060*/  S2R R6, SR_TID.Y ;  /* 0x0000000000067919 */ /* 0x000e6c0000002200 */
[----:B------:R-:W0:Y:S08]  /*0070*/  LDC R9, c[0x0][0x360] ;  /* 0x0000d800ff097b82 */ /* 0x000e300000000800 */
[----:B------:R-:W1:Y:S08]  /*0080*/  S2UR UR7, SR_CTAID.Y ;  /* 0x00000000000779c3 */ /* 0x000e700000002600 */
[----:B------:R-:W1:Y:S01]  /*0090*/  LDC R7, c[0x0][0x364] ;  /* 0x0000d900ff077b82 */ /* 0x000e620000000800 */
[----:B0-----:R-:W-:-:S02]  /*00a0*/  IMAD R0, R9, UR6, R0 ;  /* 0x0000000609007c24 */ /* 0x001fc4000f8e0200 */
[----:B-1----:R-:W-:-:S03]  /*00b0*/  IMAD R6, R7, UR7, R6 ;  /* 0x0000000707067c24 */ /* 0x002fc6000f8e0206 */
[----:B--2---:R-:W-:-:S13]  /*00c0*/  ISETP.GE.AND P0, PT, R0, R5, PT ;  /* 0x000000050000720c */ /* 0x004fda0003f06270 */
[----:B------:R-:W-:Y:S05]  /*00d0*/  @P0 EXIT ;  /* 0x000000000000094d */ /* 0x000fea0003800000 */
[----:B------:R0:W5:Y:S01]  /*00e0*/  LDG.E R3, desc[UR4][R2.64+0x4] ;  /* 0x0000040402037981 */ /* 0x000162000c1e1900 */
[----:B------:R-:W1:Y:S01]  /*00f0*/  LDCU UR6, c[0x0][0x374] ;  /* 0x00006e80ff0677ac */ /* 0x000e620008000800 */
[----:B------:R-:W2:Y:S01]  /*0100*/  LDCU UR7, c[0x0][0x370] ;  /* 0x00006e00ff0777ac */ /* 0x000ea20008000800 */
[----:B-1----:R-:W-:Y:S02]  /*0110*/  IMAD R7, R7, UR6, RZ ;  /* 0x0000000607077c24 */ /* 0x002fe4000f8e02ff */
[----:B0-2---:R-:W-:-:S07]  /*0120*/  IMAD R9, R9, UR7, RZ ;  /* 0x0000000709097c24 */ /* 0x005fce000f8e02ff */
.L_x_34:
[----:B-----5:R-:W-:Y:S01]  /*0130*/  ISETP.GE.AND P0, PT, R6, R3, PT ;  /* 0x000000030600720c */ /* 0x020fe20003f06270 */
[----:B------:R-:W-:-:S12]  /*0140*/  BSSY.RECONVERGENT B0, `(.L_x_30) ;  /* 0x0000010000007945 */ /* 0x000fd80003800200 */
[----:B0-----:R-:W-:Y:S05]  /*0150*/  @P0 BRA `(.L_x_31) ;  /* 0x0000000000380947 */ /* 0x001fea0003800000 */
[----:B------:R-:W0:Y:S01]  /*0160*/  LDC.64 R4, c[0x0][0x380] ;  /* 0x0000e000ff047b82 */ /* 0x000e220000000a00 */
[----:B------:R-:W-:Y:S01]  /*0170*/  BSSY.RECONVERGENT B1, `(.L_x_32) ;  /* 0x000000b000017945 */ /* 0x000fe20003800200 */
[----:B------:R-:W-:-:S07]  /*0180*/  MOV R8, R6 ;  /* 0x0000000600087202 */ /* 0x000fce0000000f00 */
.L_x_33:
[----:B0-----:R-:W2:Y:S04]  /*0190*/  LDG.E R11, desc[UR4][R4.64] ;  /* 0x00000004040b7981 */ /* 0x001ea8000c1e1900 */
[----:B------:R-:W3:Y:S01]  /*01a0*/  LDG.E.64 R2, desc[UR4][R4.64+0x28] ;  /* 0x0000280404027981 */ /* 0x000ee2000c1e1b00 */
[----:B--2---:R-:W-:-:S04]  /*01b0*/  IMAD R11, R11, R8, R0 ;  /* 0x000000080b0b7224 */ /* 0x004fc800078e0200 */
[----:B---3--:R-:W-:-:S05]  /*01c0*/  IMAD.WIDE R2, R11, 0x4, R2 ;  /* 0x000000040b027825 */ /* 0x008fca00078e0202 */
[----:B------:R0:W-:Y:S04]  /*01d0*/  STG.E desc[UR4][R2.64], RZ ;  /* 0x000000ff02007986 */ /* 0x0001e8000c101904 */
[----:B0-----:R-:W2:Y:S01]  /*01e0*/  LDG.E R3, desc[UR4][R4.64+0x4] ;  /* 0x0000040404037981 */ /* 0x001ea2000c1e1900 */
[----:B------:R-:W-:-:S04]  /*01f0*/  IADD3 R8, PT, PT, R7, R8, RZ ;  /* 0x0000000807087210 */ /* 0x000fc80007ffe0ff */
[----:B--2---:R-:W-:-:S13]  /*0200*/  ISETP.GE.AND P0, PT, R8, R3, PT ;  /* 0x000000030800720c */ /* 0x004fda0003f06270 */
[----:B------:R-:W-:Y:S05]  /*0210*/  @!P0 BRA `(.L_x_33) ;  /* 0xfffffffc00dc8947 */ /* 0x000fea000383ffff */
[----:B------:R-:W-:Y:S05]  /*0220*/  BSYNC.RECONVERGENT B1 ;  /* 0x0000000000017941 */ /* 0x000fea0003800200 */
.L_x_32:
[----:B------:R0:W5:Y:S02]  /*0230*/  LDG.E R5, desc[UR4][R4.64] ;  /* 0x0000000404057981 */ /* 0x000164000c1e1900 */
.L_x_31:
[----:B------:R-:W-:Y:S05]  /*0240*/  BSYNC.RECONVERGENT B0 ;  /* 0x0000000000007941 */ /* 0x000fea0003800200 */
.L_x_30:
[----:B------:R-:W-:-:S04]  /*0250*/  IADD3 R0, PT, PT, R9, R0, RZ ;  /* 0x0000000009007210 */ /* 0x000fc80007ffe0ff */
[----:B-----5:R-:W-:-:S13]  /*0260*/  ISETP.GE.AND P0, PT, R0, R5, PT ;  /* 0x000000050000720c */ /* 0x020fda0003f06270 */
[----:B------:R-:W-:Y:S05]  /*0270*/  @!P0 BRA `(.L_x_34) ;  /* 0xfffffffc00ac8947 */ /* 0x000fea000383ffff */
[----:B------:R-:W-:Y:S05]  /*0280*/  EXIT ;  /* 0x000000000000794d */ /* 0x000fea0003800000 */
.L_x_35:
        /* <DEDUP_REMOVED lines=15> */
.L_x_162:


//--------------------- .text._Z22SystemInstantEvolutionP10PopulationPd --------------------------
	.section	.text._Z22SystemInstantEvolutionP10PopulationPd,"ax",@progbits
	.align	128
        .global         _Z22SystemInstantEvolutionP10PopulationPd
        .type           _Z22SystemInstantEvolutionP10PopulationPd,@function
        .size           _Z22SystemInstantEvolutionP10PopulationPd,(.L_x_153 - _Z22SystemInstantEvolutionP10PopulationPd)
        .other          _Z22SystemInstantEvolutionP10PopulationPd,@"STO_CUDA_ENTRY STV_DEFAULT"
_Z22SystemInstantEvolutionP10PopulationPd:
.text._Z22SystemInstantEvolutionP10PopulationPd:
        /* <DEDUP_REMOVED lines=14> */
[----:B------:R-:W0:Y:S01]  /*00e0*/  LDCU UR6, c[0x0][0x374] ;  /* 0x00006e80ff0677ac */ /* 0x000e220008000800 */
[----:B------:R-:W1:Y:S01]  /*00f0*/  LDCU UR7, c[0x0][0x370] ;  /* 0x00006e00ff0777ac */ /* 0x000e620008000800 */
[----:B0-----:R-:W-:Y:S02]  /*0100*/  IMAD R5, R5, UR6, RZ ;  /* 0x0000000605057c24 */ /* 0x001fe4000f8e02ff */
[----:B-1----:R-:W-:-:S07]  /*0110*/  IMAD R4, R4, UR7, RZ ;  /* 0x0000000704047c24 */ /* 0x002fce000f8e02ff */
.L_x_49:
[----:B-1----:R-:W0:Y:S01]  /*0120*/  LDC.64 R22, c[0x0][0x388] ;  /* 0x0000e200ff167b82 */ /* 0x002e220000000a00 */
[----:B------:R-:W-:-:S07]  /*0130*/  IMAD.SHL.U32 R3, R7, 0x2, RZ ;  /* 0x0000000207037824 */ /* 0x000fce00078e00ff */
[----:B------:R-:W1:Y:S01]  /*0140*/  LDC.64 R12, c[0x0][0x380] ;  /* 0x0000e000ff0c7b82 */ /* 0x000e620000000a00 */
[----:B0-----:R-:W-:-:S05]  /*0150*/  IMAD.WIDE R22, R3, 0x8, R22 ;  /* 0x0000000803167825 */ /* 0x001fca00078e0216 */
[----:B------:R0:W-:Y:S04]  /*0160*/  STG.E.64 desc[UR4][R22.64], RZ ;  /* 0x000000ff16007986 */ /* 0x0001e8000c101b04 */
[----:B------:R0:W-:Y:S04]  /*0170*/  STG.E.64 desc[UR4][R22.64+0x8], RZ ;  /* 0x000008ff16007986 */ /* 0x0001e8000c101b04 */
[----:B-1----:R-:W2:Y:S01]  /*0180*/  LDG.E R25, desc[UR4][R12.64] ;  /* 0x000000040c197981 */ /* 0x002ea2000c1e1900 */
[----:B------:R-:W-:Y:S01]  /*0190*/  BSSY.RECONVERGENT B1, `(.L_x_36) ;  /* 0x0000090000017945 */ /* 0x000fe20003800200 */
[----:B--2---:R-:W-:-:S13]  /*01a0*/  ISETP.GE.AND P0, PT, R6, R25, PT ;  /* 0x000000190600720c */ /* 0x004fda0003f06270 */
[----:B0-----:R-:W-:Y:S05]  /*01b0*/  @P0 BRA `(.L_x_37) ;  /* 0x0000000800340947 */ /* 0x001fea0003800000 */
[----:B------:R-:W2:Y:S04]  /*01c0*/  LDG.E.64 R2, desc[UR4][R12.64+0x10] ;  /* 0x000010040c027981 */ /* 0x000ea8000c1e1b00 */
[----:B------:R-:W3:Y:S04]  /*01d0*/  LDG.E.64 R8, desc[UR4][R12.64+0x18] ;  /* 0x000018040c087981 */ /* 0x000ee8000c1e1b00 */
[----:B------:R-:W4:Y:S01]  /*01e0*/  LDG.E.64 R10, desc[UR4][R12.64+0x20] ;  /* 0x000020040c0a7981 */ /* 0x000f22000c1e1b00 */
[----:B--2---:R-:W-:-:S04]  /*01f0*/  IMAD.WIDE R2, R7, 0x8, R2 ;  /* 0x0000000807027825 */ /* 0x004fc800078e0202 */
[C---:B---3--:R-:W-:Y:S02]  /*0200*/  IMAD.WIDE R8, R7.reuse, 0x8, R8 ;  /* 0x0000000807087825 */ /* 0x048fe400078e0208 */
[----:B------:R-:W2:Y:S02]  /*0210*/  LDG.E.64 R2, desc[UR4][R2.64] ;  /* 0x0000000402027981 */ /* 0x000ea4000c1e1b00 */
[----:B----4-:R-:W-:Y:S02]  /*0220*/  IMAD.WIDE R10, R7, 0x8, R10 ;  /* 0x00000008070a7825 */ /* 0x010fe400078e020a */
[----:B------:R0:W5:Y:S04]  /*0230*/  LDG.E.64 R20, desc[UR4][R8.64] ;  /* 0x0000000408147981 */ /* 0x000168000c1e1b00 */
[----:B------:R0:W5:Y:S01]  /*0240*/  LDG.E.64 R18, desc[UR4][R10.64] ;  /* 0x000000040a127981 */ /* 0x000162000c1e1b00 */
[----:B------:R-:W-:Y:S01]  /*0250*/  UMOV UR6, 0xd2f1a9fc ;  /* 0xd2f1a9fc00067882 */ /* 0x000fe20000000000 */
[----:B------:R-:W-:Y:S01]  /*0260*/  UMOV UR7, 0x3f50624d ;  /* 0x3f50624d00077882 */ /* 0x000fe20000000000 */
[----:B------:R-:W-:Y:S01]  /*0270*/  IMAD.MOV.U32 R0, RZ, RZ, R6 ;  /* 0x000000ffff007224 */ /* 0x000fe200078e0006 */
[----:B------:R-:W-:-:S02]  /*0280*/  CS2R R14, SRZ ;  /* 0x00000000000e7805 */ /* 0x000fc4000001ff00 */
[----:B------:R-:W-:Y:S01]  /*0290*/  CS2R R12, SRZ ;  /* 0x00000000000c7805 */ /* 0x000fe2000001ff00 */
[----:B0-2---:R-:W-:-:S11]  /*02a0*/  DMUL R16, R2, UR6 ;  /* 0x0000000602107c28 */ /* 0x005fd60008000000 */
.L_x_48:
[----:B------:R-:W-:Y:S01]  /*02b0*/  ISETP.NE.AND P0, PT, R0, R7, PT ;  /* 0x000000070000720c */ /* 0x000fe20003f05270 */
[----:B------:R-:W-:-:S12]  /*02c0*/  BSSY.RECONVERGENT B0, `(.L_x_38) ;  /* 0x0000079000007945 */ /* 0x000fd80003800200 */
[----:B-1----:R-:W-:Y:S05]  /*02d0*/  @!P0 BRA `(.L_x_39) ;  /* 0x0000000400dc8947 */ /* 0x002fea0003800000 */
[----:B------:R-:W0:Y:S02]  /*02e0*/  LDC.64 R28, c[0x0][0x380] ;  /* 0x0000e000ff1c7b82 */ /* 0x000e240000000a00 */
[----:B0-----:R-:W2:Y:S04]  /*02f0*/  LDG.E.64 R10, desc[UR4][R28.64+0x20] ;  /* 0x000020041c0a7981 */ /* 0x001ea8000c1e1b00 */
[----:B------:R-:W3:Y:S04]  /*0300*/  LDG.E.64 R8, desc[UR4][R28.64+0x18] ;  /* 0x000018041c087981 */ /* 0x000ee8000c1e1b00 */
[----:B------:R-:W4:Y:S01]  /*0310*/  LDG.E.64 R2, desc[UR4][R28.64+0x10] ;  /* 0x000010041c027981 */ /* 0x000f22000c1e1b00 */
[----:B--2---:R-:W-:-:S05]  /*0320*/  IMAD.WIDE.U32 R26, R0, 0x8, R10 ;  /* 0x00000008001a7825 */ /* 0x004fca00078e000a */
[----:B------:R0:W2:Y:S01]  /*0330*/  LDG.E.64 R10, desc[UR4][R26.64] ;  /* 0x000000041a0a7981 */ /* 0x0000a2000c1e1b00 */
[----:B---3--:R-:W-:-:S06]  /*0340*/  IMAD.WIDE.U32 R24, R0, 0x8, R8 ;  /* 0x0000000800187825 */ /* 0x008fcc00078e0008 */
[----:B------:R-:W3:Y:S01]  /*0350*/  LDG.E.64 R24, desc[UR4][R24.64] ;  /* 0x0000000418187981 */ /* 0x000ee2000c1e1b00 */
[----:B----4-:R-:W-:-:S06]  /*0360*/  IMAD.WIDE.U32 R2, R0, 0x8, R2 ;  /* 0x0000000800027825 */ /* 0x010fcc00078e0002 */
[----:B------:R-:W4:Y:S01]  /*0370*/  LDG.E.64 R2, desc[UR4][R2.64] ;  /* 0x0000000402027981 */ /* 0x000f22000c1e1b00 */
[----:B------:R-:W-:Y:S01]  /*0380*/  UMOV UR6, 0xa0b5ed8d ;  /* 0xa0b5ed8d00067882 */ /* 0x000fe20000000000 */
[----:B------:R-:W-:Y:S01]  /*0390*/  UMOV UR7, 0x3eb0c6f7 ;  /* 0x3eb0c6f700077882 */ /* 0x000fe20000000000 */
[----:B0-----:R-:W-:Y:S01]  /*03a0*/  IMAD.MOV.U32 R26, RZ, RZ, 0x1 ;  /* 0x00000001ff1a7424 */ /* 0x001fe200078e00ff */
[----:B------:R-:W-:Y:S01]  /*03b0*/  BSSY.RECONVERGENT B2, `(.L_x_40) ;  /* 0x000001c000027945 */ /* 0x000fe20003800200 */
[----:B--2--5:R-:W-:Y:S02]  /*03c0*/  DADD R10, -R18, R10 ;  /* 0x00000000120a7229 */ /* 0x024fe4000000010a */
[----:B---3--:R-:W-:-:S06]  /*03d0*/  DADD R38, -R20, R24 ;  /* 0x0000000014267229 */ /* 0x008fcc0000000118 */
[----:B------:R-:W-:Y:S02]  /*03e0*/  DMUL R8, R10, R10 ;  /* 0x0000000a0a087228 */ /* 0x000fe40000000000 */
[----:B----4-:R-:W-:-:S06]  /*03f0*/  DMUL R28, R16, R2 ;  /* 0x00000002101c7228 */ /* 0x010fcc0000000000 */
[----:B------:R-:W-:-:S04]  /*0400*/  DFMA R8, R38, R38, R8 ;  /* 0x000000262608722b */ /* 0x000fc80000000008 */
[----:B------:R-:W-:-:S04]  /*0410*/  FSETP.GEU.AND P1, PT, |R29|, 6.5827683646048100446e-37, PT ;  /* 0x036000001d00780b */ /* 0x000fc80003f2e200 */
[----:B------:R-:W-:-:S06]  /*0420*/  DSETP.GEU.AND P0, PT, R8, UR6, PT ;  /* 0x0000000608007e2a */ /* 0x000fcc000bf0e000 */
[----:B------:R-:W-:Y:S02]  /*0430*/  FSEL R9, R9, 0.34526798129081726074, P0 ;  /* 0x3eb0c6f709097808 */ /* 0x000fe40000000000 */
[----:B------:R-:W-:Y:S02]  /*0440*/  FSEL R8, R8, -3.0819790611203132499e-19, P0 ;  /* 0xa0b5ed8d08087808 */ /* 0x000fe40000000000 */
[----:B------:R-:W0:Y:S04]  /*0450*/  MUFU.RCP64H R27, R9 ;  /* 0x00000009001b7308 */ /* 0x000e280000001800 */
[----:B0-----:R-:W-:-:S08]  /*0460*/  DFMA R24, -R8, R26, 1 ;  /* 0x3ff000000818742b */ /* 0x001fd0000000011a */
[----:B------:R-:W-:-:S08]  /*0470*/  DFMA R24, R24, R24, R24 ;  /* 0x000000181818722b */ /* 0x000fd00000000018 */
[----:B------:R-:W-:-:S08]  /*0480*/  DFMA R24, R26, R24, R26 ;  /* 0x000000181a18722b */ /* 0x000fd0000000001a */
[----:B------:R-:W-:-:S08]  /*0490*/  DFMA R26, -R8, R24, 1 ;  /* 0x3ff00000081a742b */ /* 0x000fd00000000118 */
[----:B------:R-:W-:-:S08]  /*04a0*/  DFMA R26, R24, R26, R24 ;  /* 0x0000001a181a722b */ /* 0x000fd00000000018 */
[----:B------:R-:W-:-:S08]  /*04b0*/  DMUL R2, R28, R26 ;  /* 0x0000001a1c027228 */ /* 0x000fd00000000000 */
[----:B------:R-:W-:-:S08]  /*04c0*/  DFMA R24, -R8, R2, R28 ;  /* 0x000000020818722b */ /* 0x000fd0000000011c */
[----:B------:R-:W-:-:S10]  /*04d0*/  DFMA R2, R26, R24, R2 ;  /* 0x000000181a02722b */ /* 0x000fd40000000002 */
[----:B------:R-:W-:-:S05]  /*04e0*/  FFMA R24, RZ, R9, R3 ;  /* 0x00000009ff187223 */ /* 0x000fca0000000003 */
[----:B------:R-:W-:-:S13]  /*04f0*/  FSETP.GT.AND P0, PT, |R24|, 1.469367938527859385e-39, PT ;  /* 0x001000001800780b */ /* 0x000fda0003f04200 */
[----:B------:R-:W-:Y:S05]  /*0500*/  @P0 BRA P1, `(.L_x_41) ;  /* 0x0000000000180947 */ /* 0x000fea0000800000 */
[----:B------:R-:W-:Y:S01]  /*0510*/  IMAD.MOV.U32 R26, RZ, RZ, R8 ;  /* 0x000000ffff1a7224 */ /* 0x000fe200078e0008 */
[----:B------:R-:W-:Y:S01]  /*0520*/  MOV R40, 0x550 ;  /* 0x0000055000287802 */ /* 0x000fe20000000f00 */
[----:B------:R-:W-:-:S07]  /*0530*/  IMAD.MOV.U32 R27, RZ, RZ, R9 ;  /* 0x000000ffff1b7224 */ /* 0x000fce00078e0009 */
[----:B------:R-:W-:Y:S05]  /*0540*/  CALL.REL.NOINC `($__internal_0_$__cuda_sm20_div_rn_f64_full) ;  /* 0x0000000400647944 */ /* 0x000fea0003c00000 */
[----:B------:R-:W-:Y:S02]  /*0550*/  IMAD.MOV.U32 R2, RZ, RZ, R34 ;  /* 0x000000ffff027224 */ /* 0x000fe400078e0022 */
[----:B------:R-:W-:-:S07]  /*0560*/  IMAD.MOV.U32 R3, RZ, RZ, R35 ;  /* 0x000000ffff037224 */ /* 0x000fce00078e0023 */
.L_x_41:
[----:B------:R-:W-:Y:S05]  /*0570*/  BSYNC.RECONVERGENT B2 ;  /* 0x0000000000027941 */ /* 0x000fea0003800200 */
.L_x_40:
[----:B------:R-:W0:Y:S01]  /*0580*/  MUFU.RSQ64H R25, R9 ;  /* 0x0000000900197308 */ /* 0x000e220000001c00 */
[----:B------:R-:W-:Y:S01]  /*0590*/  VIADD R24, R9, 0xfcb00000 ;  /* 0xfcb0000009187836 */ /* 0x000fe20000000000 */
[----:B------:R-:W-:Y:S01]  /*05a0*/  MOV R28, 0x0 ;  /* 0x00000000001c7802 */ /* 0x000fe20000000f00 */
[----:B------:R-:W-:Y:S01]  /*05b0*/  IMAD.MOV.U32 R29, RZ, RZ, 0x3fd80000 ;  /* 0x3fd80000ff1d7424 */ /* 0x000fe200078e00ff */
[----:B------:R-:W-:Y:S01]  /*05c0*/  DMUL R34, R38, R2 ;  /* 0x0000000226227228 */ /* 0x000fe20000000000 */
[----:B------:R-:W-:Y:S01]  /*05d0*/  BSSY.RECONVERGENT B2, `(.L_x_42) ;  /* 0x000000f000027945 */ /* 0x000fe20003800200 */
[----:B------:R-:W-:Y:S01]  /*05e0*/  ISETP.GE.U32.AND P0, PT, R24, 0x7ca00000, PT ;  /* 0x7ca000001800780c */ /* 0x000fe20003f06070 */
[----:B0-----:R-:W-:-:S08]  /*05f0*/  DMUL R26, R24, R24 ;  /* 0x00000018181a7228 */ /* 0x001fd00000000000 */
[----:B------:R-:W-:-:S08]  /*0600*/  DFMA R26, R8, -R26, 1 ;  /* 0x3ff00000081a742b */ /* 0x000fd0000000081a */
[----:B------:R-:W-:Y:S02]  /*0610*/  DFMA R28, R26, R28, 0.5 ;  /* 0x3fe000001a1c742b */ /* 0x000fe4000000001c */
[----:B------:R-:W-:-:S08]  /*0620*/  DMUL R26, R24, R26 ;  /* 0x0000001a181a7228 */ /* 0x000fd00000000000 */
[----:B------:R-:W-:-:S08]  /*0630*/  DFMA R26, R28, R26, R24 ;  /* 0x0000001a1c1a722b */ /* 0x000fd00000000018 */
[----:B------:R-:W-:Y:S02]  /*0640*/  DMUL R28, R8, R26 ;  /* 0x0000001a081c7228 */ /* 0x000fe40000000000 */
[----:B------:R-:W-:Y:S02]  /*0650*/  VIADD R33, R27, 0xfff00000 ;  /* 0xfff000001b217836 */ /* 0x000fe40000000000 */
[----:B------:R-:W-:-:S04]  /*0660*/  IMAD.MOV.U32 R32, RZ, RZ, R26 ;  /* 0x000000ffff207224 */ /* 0x000fc800078e001a */
[----:B------:R-:W-:-:S08]  /*0670*/  DFMA R30, R28, -R28, R8 ;  /* 0x8000001c1c1e722b */ /* 0x000fd00000000008 */
[----:B------:R-:W-:Y:S01]  /*0680*/  DFMA R38, R30, R32, R28 ;  /* 0x000000201e26722b */ /* 0x000fe2000000001c */
[----:B------:R-:W-:Y:S10]  /*0690*/  @!P0 BRA `(.L_x_43) ;  /* 0x0000000000088947 */ /* 0x000ff40003800000 */
[----:B------:R-:W-:-:S07]  /*06a0*/  MOV R36, 0x6c0 ;  /* 0x000006c000247802 */ /* 0x000fce0000000f00 */
[----:B------:R-:W-:Y:S05]  /*06b0*/  CALL.REL.NOINC `($__internal_1_$__cuda_sm20_dsqrt_rn_f64_mediumpath_v1) ;  /* 0x0000000800707944 */ /* 0x000fea0003c00000 */
.L_x_43:
[----:B------:R-:W-:Y:S05]  /*06c0*/  BSYNC.RECONVERGENT B2 ;  /* 0x0000000000027941 */ /* 0x000fea0003800200 */
.L_x_42:
[----:B------:R-:W0:Y:S01]  /*06d0*/  MUFU.RCP64H R9, R39 ;  /* 0x0000002700097308 */ /* 0x000e220000001800 */
[----:B------:R-:W-:Y:S01]  /*06e0*/  IMAD.MOV.U32 R8, RZ, RZ, 0x1 ;  /* 0x00000001ff087424 */ /* 0x000fe200078e00ff */
[----:B------:R-:W-:Y:S01]  /*06f0*/  FSETP.GEU.AND P1, PT, |R35|, 6.5827683646048100446e-37, PT ;  /* 0x036000002300780b */ /* 0x000fe20003f2e200 */
[----:B------:R-:W-:Y:S04]  /*0700*/  BSSY.RECONVERGENT B2, `(.L_x_44) ;  /* 0x0000014000027945 */ /* 0x000fe80003800200 */
[----:B0-----:R-:W-:-:S08]  /*0710*/  DFMA R24, R8, -R38, 1 ;  /* 0x3ff000000818742b */ /* 0x001fd00000000826 */
[----:B------:R-:W-:-:S08]  /*0720*/  DFMA R24, R24, R24, R24 ;  /* 0x000000181818722b */ /* 0x000fd00000000018 */
[----:B------:R-:W-:-:S08]  /*0730*/  DFMA R24, R8, R24, R8 ;  /* 0x000000180818722b */ /* 0x000fd00000000008 */
[----:B------:R-:W-:-:S08]  /*0740*/  DFMA R8, R24, -R38, 1 ;  /* 0x3ff000001808742b */ /* 0x000fd00000000826 */
[----:B------:R-:W-:-:S08]  /*0750*/  DFMA R8, R24, R8, R24 ;  /* 0x000000081808722b */ /* 0x000fd00000000018 */
[----:B------:R-:W-:-:S08]  /*0760*/  DMUL R24, R34, R8 ;  /* 0x0000000822187228 */ /* 0x000fd00000000000 */
[----:B------:R-:W-:-:S08]  /*0770*/  DFMA R26, R24, -R38, R34 ;  /* 0x80000026181a722b */ /* 0x000fd00000000022 */
[----:B------:R-:W-:-:S10]  /*0780*/  DFMA R8, R8, R26, R24 ;  /* 0x0000001a0808722b */ /* 0x000fd40000000018 */
[----:B------:R-:W-:-:S05]  /*0790*/  FFMA R24, RZ, R39, R9 ;  /* 0x00000027ff187223 */ /* 0x000fca0000000009 */
[----:B------:R-:W-:-:S13]  /*07a0*/  FSETP.GT.AND P0, PT, |R24|, 1.469367938527859385e-39, PT ;  /* 0x001000001800780b */ /* 0x000fda0003f04200 */
[----:B------:R-:W-:Y:S05]  /*07b0*/  @P0 BRA P1, `(.L_x_45) ;  /* 0x0000000000200947 */ /* 0x000fea0000800000 */
[----:B------:R-:W-:Y:S01]  /*07c0*/  IMAD.MOV.U32 R28, RZ, RZ, R34 ;  /* 0x000000ffff1c7224 */ /* 0x000fe200078e0022 */
[----:B------:R-:W-:Y:S01]  /*07d0*/  MOV R27, R39 ;  /* 0x00000027001b7202 */ /* 0x000fe20000000f00 */
[----:B------:R-:W-:Y:S01]  /*07e0*/  IMAD.MOV.U32 R29, RZ, RZ, R35 ;  /* 0x000000ffff1d7224 */ /* 0x000fe200078e0023 */
[----:B------:R-:W-:Y:S01]  /*07f0*/  MOV R40, 0x820 ;  /* 0x0000082000287802 */ /* 0x000fe20000000f00 */
[----:B------:R-:W-:-:S07]  /*0800*/  IMAD.MOV.U32 R26, RZ, RZ, R38 ;  /* 0x000000ffff1a7224 */ /* 0x000fce00078e0026 */
[----:B------:R-:W-:Y:S05]  /*0810*/  CALL.REL.NOINC `($__internal_0_$__cuda_sm20_div_rn_f64_full) ;  /* 0x0000000000b07944 */ /* 0x000fea0003c00000 */
[----:B------:R-:W-:Y:S02]  /*0820*/  IMAD.MOV.U32 R8, RZ, RZ, R34 ;  /* 0x000000ffff087224 */ /* 0x000fe400078e0022 */
[----:B------:R-:W-:-:S07]  /*0830*/  IMAD.MOV.U32 R9, RZ, RZ, R35 ;  /* 0x000000ffff097224 */ /* 0x000fce00078e0023 */
.L_x_45:
[----:B------:R-:W-:Y:S05]  /*0840*/  BSYNC.RECONVERGENT B2 ;  /* 0x0000000000027941 */ /* 0x000fea0003800200 */
.L_x_44:
[----:B------:R-:W0:Y:S01]  /*0850*/  MUFU.RCP64H R25, R39 ;  /* 0x0000002700197308 */ /* 0x000e220000001800 */
[----:B------:R-:W-:Y:S01]  /*0860*/  IMAD.MOV.U32 R24, RZ, RZ, 0x1 ;  /* 0x00000001ff187424 */ /* 0x000fe200078e00ff */
[----:B------:R-:W-:Y:S01]  /*0870*/  DMUL R28, R10, R2 ;  /* 0x000000020a1c7228 */ /* 0x000fe20000000000 */
[----:B------:R-:W-:Y:S09]  /*0880*/  BSSY.RECONVERGENT B2, `(.L_x_46) ;  /* 0x0000013000027945 */ /* 0x000ff20003800200 */
[----:B------:R-:W-:Y:S01]  /*0890*/  FSETP.GEU.AND P1, PT, |R29|, 6.5827683646048100446e-37, PT ;  /* 0x036000001d00780b */ /* 0x000fe20003f2e200 */
        /* <DEDUP_REMOVED lines=17> */
.L_x_47:
[----:B------:R-:W-:Y:S05]  /*09b0*/  BSYNC.RECONVERGENT B2 ;  /* 0x0000000000027941 */ /* 0x000fea0003800200 */
.L_x_46:
[----:B------:R-:W-:Y:S01]  /*09c0*/  DADD R14, R14, R2 ;  /* 0x000000000e0e7229 */ /* 0x000fe20000000002 */
[----:B------:R-:W0:Y:S01]  /*09d0*/  LDC.64 R10, c[0x0][0x380] ;  /* 0x0000e000ff0a7b82 */ /* 0x000e220000000a00 */
[----:B------:R-:W-:-:S06]  /*09e0*/  DADD R12, R12, R8 ;  /* 0x000000000c0c7229 */ /* 0x000fcc0000000008 */
[----:B------:R-:W-:Y:S02]  /*09f0*/  DADD R14, R14, R2 ;  /* 0x000000000e0e7229 */ /* 0x000fe40000000002 */
[----:B------:R-:W-:-:S06]  /*0a00*/  DADD R12, R12, R8 ;  /* 0x000000000c0c7229 */ /* 0x000fcc0000000008 */
[----:B------:R-:W-:Y:S01]  /*0a10*/  DADD R14, R14, R2 ;  /* 0x000000000e0e7229 */ /* 0x000fe20000000002 */
[----:B------:R1:W-:Y:S06]  /*0a20*/  STG.E.64 desc[UR4][R22.64], R12 ;  /* 0x0000000c16007986 */ /* 0x0003ec000c101b04 */
[----:B------:R1:W-:Y:S04]  /*0a30*/  STG.E.64 desc[UR4][R22.64+0x8], R14 ;  /* 0x0000080e16007986 */ /* 0x0003e8000c101b04 */
[----:B0-----:R1:W5:Y:S02]  /*0a40*/  LDG.E R25, desc[UR4][R10.64] ;  /* 0x000000040a197981 */ /* 0x001364000c1e1900 */
.L_x_39:
[----:B------:R-:W-:Y:S05]  /*0a50*/  BSYNC.RECONVERGENT B0 ;  /* 0x0000000000007941 */ /* 0x000fea0003800200 */
.L_x_38:
[----:B------:R-:W-:-:S04]  /*0a60*/  IADD3 R0, PT, PT, R5, R0, RZ ;  /* 0x0000000005007210 */ /* 0x000fc80007ffe0ff */
[----:B-----5:R-:W-:-:S13]  /*0a70*/  ISETP.GE.AND P0, PT, R0, R25, PT ;  /* 0x000000190000720c */ /* 0x020fda0003f06270 */
[----:B------:R-:W-:Y:S05]  /*0a80*/  @!P0 BRA `(.L_x_48) ;  /* 0xfffffff800088947 */ /* 0x000fea000383ffff */
.L_x_37:
[----:B------:R-:W-:Y:S05]  /*0a90*/  BSYNC.RECONVERGENT B1 ;  /* 0x0000000000017941 */ /* 0x000fea0003800200 */
.L_x_36:
[----:B------:R-:W-:-:S05]  /*0aa0*/  IMAD.IADD R7, R4, 0x1, R7 ;  /* 0x0000000104077824 */ /* 0x000fca00078e0207 */
[----:B------:R-:W-:-:S13]  /*0ab0*/  ISETP.GE.AND P0, PT, R7, R25, PT ;  /* 0x000000190700720c */ /* 0x000fda0003f06270 */
[----:B------:R-:W-:Y:S05]  /*0ac0*/  @!P0 BRA `(.L_x_49) ;  /* 0xfffffff400948947 */ /* 0x000fea000383ffff */
[----:B------:R-:W-:Y:S05]  /*0ad0*/  EXIT ;  /* 0x000000000000794d */ /* 0x000fea0003800000 */
        .weak           $__internal_0_$__cuda_sm20_div_rn_f64_full
        .type           $__internal_0_$__cuda_sm20_div_rn_f64_full,@function
        .size           $__internal_0_$__cuda_sm20_div_rn_f64_full,($__internal_1_$__cuda_sm20_dsqrt_rn_f64_mediumpath_v1 - $__internal_0_$__cuda_sm20_div_rn_f64_full)
$__internal_0_$__cuda_sm20_div_rn_f64_full:
[C---:B------:R-:W-:Y:S01]  /*0ae0*/  FSETP.GEU.AND P0, PT, |R27|.reuse, 1.469367938527859385e-39, PT ;  /* 0x001000001b00780b */ /* 0x040fe20003f0e200 */
[----:B------:R-:W-:Y:S01]  /*0af0*/  IMAD.MOV.U32 R30, RZ, RZ, 0x1 ;  /* 0x00000001ff1e7424 */ /* 0x000fe200078e00ff */
[----:B------:R-:W-:Y:S01]  /*0b00*/  LOP3.LUT R24, R27, 0x800fffff, RZ, 0xc0, !PT ;  /* 0x800fffff1b187812 */ /* 0x000fe200078ec0ff */
[----:B------:R-:W-:Y:S01]  /*0b10*/  IMAD.MOV.U32 R42, RZ, RZ, 0x1ca00000 ;  /* 0x1ca00000ff2a7424 */ /* 0x000fe200078e00ff */
[C---:B------:R-:W-:Y:S01]  /*0b20*/  FSETP.GEU.AND P2, PT, |R29|.reuse, 1.469367938527859385e-39, PT ;  /* 0x001000001d00780b */ /* 0x040fe20003f4e200 */
[----:B------:R-:W-:Y:S01]  /*0b30*/  BSSY.RECONVERGENT B3, `(.L_x_50) ;  /* 0x0000052000037945 */ /* 0x000fe20003800200 */
[----:B------:R-:W-:Y:S01]  /*0b40*/  LOP3.LUT R25, R24, 0x3ff00000, RZ, 0xfc, !PT ;  /* 0x3ff0000018197812 */ /* 0x000fe200078efcff */
[----:B------:R-:W-:Y:S01]  /*0b50*/  IMAD.MOV.U32 R24, RZ, RZ, R26 ;  /* 0x000000ffff187224 */ /* 0x000fe200078e001a */
[----:B------:R-:W-:Y:S02]  /*0b60*/  LOP3.LUT R41, R29, 0x7ff00000, RZ, 0xc0, !PT ;  /* 0x7ff000001d297812 */ /* 0x000fe400078ec0ff */
[----:B------:R-:W-:-:S03]  /*0b70*/  LOP3.LUT R44, R27, 0x7ff00000, RZ, 0xc0, !PT ;  /* 0x7ff000001b2c7812 */ /* 0x000fc600078ec0ff */
[----:B------:R-:W-:Y:S01]  /*0b80*/  @!P0 DMUL R24, R26, 8.98846567431157953865e+307 ;  /* 0x7fe000001a188828 */ /* 0x000fe20000000000 */
[----:B------:R-:W-:-:S03]  /*0b90*/  ISETP.GE.U32.AND P1, PT, R41, R44, PT ;  /* 0x0000002c2900720c */ /* 0x000fc60003f26070 */
[----:B------:R-:W-:Y:S01]  /*0ba0*/  @!P2 LOP3.LUT R32, R27, 0x7ff00000, RZ, 0xc0, !PT ;  /* 0x7ff000001b20a812 */ /* 0x000fe200078ec0ff */
[----:B------:R-:W-:Y:S01]  /*0bb0*/  @!P2 IMAD.MOV.U32 R36, RZ, RZ, RZ ;  /* 0x000000ffff24a224 */ /* 0x000fe200078e00ff */
[----:B------:R-:W0:Y:S02]  /*0bc0*/  MUFU.RCP64H R31, R25 ;  /* 0x00000019001f7308 */ /* 0x000e240000001800 */
[----:B------:R-:W-:Y:S02]  /*0bd0*/  @!P2 ISETP.GE.U32.AND P3, PT, R41, R32, PT ;  /* 0x000000202900a20c */ /* 0x000fe40003f66070 */
[----:B------:R-:W-:Y:S02]  /*0be0*/  @!P0 LOP3.LUT R44, R25, 0x7ff00000, RZ, 0xc0, !PT ;  /* 0x7ff00000192c8812 */ /* 0x000fe400078ec0ff */
[----:B------:R-:W-:Y:S01]  /*0bf0*/  @!P2 SEL R33, R42, 0x63400000, !P3 ;  /* 0x634000002a21a807 */ /* 0x000fe20005800000 */
[----:B0-----:R-:W-:-:S08]  /*0c00*/  DFMA R34, R30, -R24, 1 ;  /* 0x3ff000001e22742b */ /* 0x001fd00000000818 */
[----:B------:R-:W-:-:S08]  /*0c10*/  DFMA R34, R34, R34, R34 ;  /* 0x000000222222722b */ /* 0x000fd00000000022 */
[----:B------:R-:W-:Y:S01]  /*0c20*/  DFMA R34, R30, R34, R30 ;  /* 0x000000221e22722b */ /* 0x000fe2000000001e */
[--C-:B------:R-:W-:Y:S02]  /*0c30*/  @!P2 LOP3.LUT R30, R33, 0x80000000, R29.reuse, 0xf8, !PT ;  /* 0x80000000211ea812 */ /* 0x100fe400078ef81d */
[----:B------:R-:W-:Y:S02]  /*0c40*/  SEL R31, R42, 0x63400000, !P1 ;  /* 0x634000002a1f7807 */ /* 0x000fe40004800000 */
[----:B------:R-:W-:Y:S01]  /*0c50*/  @!P2 LOP3.LUT R37, R30, 0x100000, RZ, 0xfc, !PT ;  /* 0x001000001e25a812 */ /* 0x000fe200078efcff */
[----:B------:R-:W-:Y:S02]  /*0c60*/  IMAD.MOV.U32 R30, RZ, RZ, R28 ;  /* 0x000000ffff1e7224 */ /* 0x000fe400078e001c */
[----:B------:R-:W-:Y:S01]  /*0c70*/  DFMA R32, R34, -R24, 1 ;  /* 0x3ff000002220742b */ /* 0x000fe20000000818 */
[----:B------:R-:W-:-:S06]  /*0c80*/  LOP3.LUT R31, R31, 0x800fffff, R29, 0xf8, !PT ;  /* 0x800fffff1f1f7812 */ /* 0x000fcc00078ef81d */
[----:B------:R-:W-:Y:S02]  /*0c90*/  @!P2 DFMA R30, R30, 2, -R36 ;  /* 0x400000001e1ea82b */ /* 0x000fe40000000824 */
[----:B------:R-:W-:-:S08]  /*0ca0*/  DFMA R32, R34, R32, R34 ;  /* 0x000000202220722b */ /* 0x000fd00000000022 */
[----:B------:R-:W-:-:S08]  /*0cb0*/  DMUL R34, R32, R30 ;  /* 0x0000001e20227228 */ /* 0x000fd00000000000 */
[----:B------:R-:W-:-:S08]  /*0cc0*/  DFMA R36, R34, -R24, R30 ;  /* 0x800000182224722b */ /* 0x000fd0000000001e */
[----:B------:R-:W-:Y:S01]  /*0cd0*/  DFMA R36, R32, R36, R34 ;  /* 0x000000242024722b */ /* 0x000fe20000000022 */
[----:B------:R-:W-:Y:S01]  /*0ce0*/  IMAD.MOV.U32 R32, RZ, RZ, R41 ;  /* 0x000000ffff207224 */ /* 0x000fe200078e0029 */
[----:B------:R-:W-:-:S04]  /*0cf0*/  @!P2 LOP3.LUT R32, R31, 0x7ff00000, RZ, 0xc0, !PT ;  /* 0x7ff000001f20a812 */ /* 0x000fc800078ec0ff */
[----:B------:R-:W-:-:S04]  /*0d00*/  IADD3 R33, PT, PT, R32, -0x1, RZ ;  /* 0xffffffff20217810 */ /* 0x000fc80007ffe0ff */
[----:B------:R-:W-:Y:S01]  /*0d10*/  ISETP.GT.U32.AND P0, PT, R33, 0x7feffffe, PT ;  /* 0x7feffffe2100780c */ /* 0x000fe20003f04070 */
[----:B------:R-:W-:-:S05]  /*0d20*/  VIADD R33, R44, 0xffffffff ;  /* 0xffffffff2c217836 */ /* 0x000fca0000000000 */
[----:B------:R-:W-:-:S13]  /*0d30*/  ISETP.GT.U32.OR P0, PT, R33, 0x7feffffe, P0 ;  /* 0x7feffffe2100780c */ /* 0x000fda0000704470 */
[----:B------:R-:W-:Y:S05]  /*0d40*/  @P0 BRA `(.L_x_51) ;  /* 0x00000000006c0947 */ /* 0x000fea0003800000 */
[----:B------:R-:W-:-:S04]  /*0d50*/  LOP3.LUT R32, R27, 0x7ff00000, RZ, 0xc0, !PT ;  /* 0x7ff000001b207812 */ /* 0x000fc800078ec0ff */
[CC--:B------:R-:W-:Y:S02]  /*0d60*/  VIADDMNMX R28, R41.reuse, -R32.reuse, 0xb9600000, !PT ;  /* 0xb9600000291c7446 */ /* 0x0c0fe40007800920 */
[----:B------:R-:W-:Y:S02]  /*0d70*/  ISETP.GE.U32.AND P0, PT, R41, R32, PT ;  /* 0x000000202900720c */ /* 0x000fe40003f06070 */
[----:B------:R-:W-:Y:S02]  /*0d80*/  VIMNMX R28, PT, PT, R28, 0x46a00000, PT ;  /* 0x46a000001c1c7848 */ /* 0x000fe40003fe0100 */
[----:B------:R-:W-:-:S05]  /*0d90*/  SEL R29, R42, 0x63400000, !P0 ;  /* 0x634000002a1d7807 */ /* 0x000fca0004000000 */
[----:B------:R-:W-:Y:S02]  /*0da0*/  IMAD.IADD R32, R28, 0x1, -R29 ;  /* 0x000000011c207824 */ /* 0x000fe400078e0a1d */
[----:B------:R-:W-:Y:S02]  /*0db0*/  IMAD.MOV.U32 R28, RZ, RZ, RZ ;  /* 0x000000ffff1c7224 */ /* 0x000fe400078e00ff */
[----:B------:R-:W-:-:S06]  /*0dc0*/  VIADD R29, R32, 0x7fe00000 ;  /* 0x7fe00000201d7836 */ /* 0x000fcc0000000000 */
[----:B------:R-:W-:-:S10]  /*0dd0*/  DMUL R34, R36, R28 ;  /* 0x0000001c24227228 */ /* 0x000fd40000000000 */
[----:B------:R-:W-:-:S13]  /*0de0*/  FSETP.GTU.AND P0, PT, |R35|, 1.469367938527859385e-39, PT ;  /* 0x001000002300780b */ /* 0x000fda0003f0c200 */
[----:B------:R-:W-:Y:S05]  /*0df0*/  @P0 BRA `(.L_x_52) ;  /* 0x0000000000940947 */ /* 0x000fea0003800000 */
[----:B------:R-:W-:Y:S01]  /*0e00*/  DFMA R24, R36, -R24, R30 ;  /* 0x800000182418722b */ /* 0x000fe2000000001e */
[----:B------:R-:W-:-:S09]  /*0e10*/  IMAD.MOV.U32 R28, RZ, RZ, RZ ;  /* 0x000000ffff1c7224 */ /* 0x000fd200078e00ff */
[C---:B------:R-:W-:Y:S02]  /*0e20*/  FSETP.NEU.AND P0, PT, R25.reuse, RZ, PT ;  /* 0x000000ff1900720b */ /* 0x040fe40003f0d000 */
[----:B------:R-:W-:-:S04]  /*0e30*/  LOP3.LUT R27, R25, 0x80000000, R27, 0x48, !PT ;  /* 0x80000000191b7812 */ /* 0x000fc800078e481b */
[----:B------:R-:W-:-:S07]  /*0e40*/  LOP3.LUT R29, R27, R29, RZ, 0xfc, !PT ;  /* 0x0000001d1b1d7212 */ /* 0x000fce00078efcff */
[----:B------:R-:W-:Y:S05]  /*0e50*/  @!P0 BRA `(.L_x_52) ;  /* 0x00000000007c8947 */ /* 0x000fea0003800000 */
[----:B------:R-:W-:Y:S01]  /*0e60*/  IMAD.MOV R25, RZ, RZ, -R32 ;  /* 0x000000ffff197224 */ /* 0x000fe200078e0a20 */
[----:B------:R-:W-:Y:S01]  /*0e70*/  DMUL.RP R28, R36, R28 ;  /* 0x0000001c241c7228 */ /* 0x000fe20000008000 */
[----:B------:R-:W-:-:S06]  /*0e80*/  IMAD.MOV.U32 R24, RZ, RZ, RZ ;  /* 0x000000ffff187224 */ /* 0x000fcc00078e00ff */
[----:B------:R-:W-:-:S03]  /*0e90*/  DFMA R24, R34, -R24, R36 ;  /* 0x800000182218722b */ /* 0x000fc60000000024 */
[----:B------:R-:W-:-:S03]  /*0ea0*/  LOP3.LUT R27, R29, R27, RZ, 0x3c, !PT ;  /* 0x0000001b1d1b7212 */ /* 0x000fc600078e3cff */
[----:B------:R-:W-:-:S04]  /*0eb0*/  IADD3 R24, PT, PT, -R32, -0x43300000, RZ ;  /* 0xbcd0000020187810 */ /* 0x000fc80007ffe1ff */
[----:B------:R-:W-:-:S04]  /*0ec0*/  FSETP.NEU.AND P0, PT, |R25|, R24, PT ;  /* 0x000000181900720b */ /* 0x000fc80003f0d200 */
[----:B------:R-:W-:Y:S02]  /*0ed0*/  FSEL R34, R28, R34, !P0 ;  /* 0x000000221c227208 */ /* 0x000fe40004000000 */
[----:B------:R-:W-:Y:S01]  /*0ee0*/  FSEL R35, R27, R35, !P0 ;  /* 0x000000231b237208 */ /* 0x000fe20004000000 */
[----:B------:R-:W-:Y:S06]  /*0ef0*/  BRA `(.L_x_52) ;  /* 0x0000000000547947 */ /* 0x000fec0003800000 */
.L_x_51:
[----:B------:R-:W-:-:S14]  /*0f00*/  DSETP.NAN.AND P0, PT, R28, R28, PT ;  /* 0x0000001c1c00722a */ /* 0x000fdc0003f08000 */
[----:B------:R-:W-:Y:S05]  /*0f10*/  @P0 BRA `(.L_x_53) ;  /* 0x0000000000440947 */ /* 0x000fea0003800000 */
[----:B------:R-:W-:-:S14]  /*0f20*/  DSETP.NAN.AND P0, PT, R26, R26, PT ;  /* 0x0000001a1a00722a */ /* 0x000fdc0003f08000 */
[----:B------:R-:W-:Y:S05]  /*0f30*/  @P0 BRA `(.L_x_54) ;  /* 0x0000000000300947 */ /* 0x000fea0003800000 */
[----:B------:R-:W-:Y:S01]  /*0f40*/  ISETP.NE.AND P0, PT, R32, R44, PT ;  /* 0x0000002c2000720c */ /* 0x000fe20003f05270 */
[----:B------:R-:W-:Y:S01]  /*0f50*/  IMAD.MOV.U32 R35, RZ, RZ, -0x80000 ;  /* 0xfff80000ff237424 */ /* 0x000fe200078e00ff */
[----:B------:R-:W-:-:S11]  /*0f60*/  MOV R34, 0x0 ;  /* 0x0000000000227802 */ /* 0x000fd60000000f00 */
[----:B------:R-:W-:Y:S05]  /*0f70*/  @!P0 BRA `(.L_x_52) ;  /* 0x0000000000348947 */ /* 0x000fea0003800000 */
[----:B------:R-:W-:Y:S02]  /*0f80*/  ISETP.NE.AND P0, PT, R32, 0x7ff00000, PT ;  /* 0x7ff000002000780c */ /* 0x000fe40003f05270 */
[----:B------:R-:W-:Y:S02]  /*0f90*/  LOP3.LUT R35, R29, 0x80000000, R27, 0x48, !PT ;  /* 0x800000001d237812 */ /* 0x000fe400078e481b */
[----:B------:R-:W-:-:S13]  /*0fa0*/  ISETP.EQ.OR P0, PT, R44, RZ, !P0 ;  /* 0x000000ff2c00720c */ /* 0x000fda0004702670 */
[----:B------:R-:W-:Y:S01]  /*0fb0*/  @P0 LOP3.LUT R24, R35, 0x7ff00000, RZ, 0xfc, !PT ;  /* 0x7ff0000023180812 */ /* 0x000fe200078efcff */
[----:B------:R-:W-:Y:S02]  /*0fc0*/  @!P0 IMAD.MOV.U32 R34, RZ, RZ, RZ ;  /* 0x000000ffff228224 */ /* 0x000fe400078e00ff */
[----:B------:R-:W-:Y:S02]  /*0fd0*/  @P0 IMAD.MOV.U32 R34, RZ, RZ, RZ ;  /* 0x000000ffff220224 */ /* 0x000fe400078e00ff */
[----:B------:R-:W-:Y:S01]  /*0fe0*/  @P0 IMAD.MOV.U32 R35, RZ, RZ, R24 ;  /* 0x000000ffff230224 */ /* 0x000fe200078e0018 */
[----:B------:R-:W-:Y:S06]  /*0ff0*/  BRA `(.L_x_52) ;  /* 0x0000000000147947 */ /* 0x000fec0003800000 */
.L_x_54:
[----:B------:R-:W-:Y:S01]  /*1000*/  LOP3.LUT R35, R27, 0x80000, RZ, 0xfc, !PT ;  /* 0x000800001b237812 */ /* 0x000fe200078efcff */
[----:B------:R-:W-:Y:S01]  /*1010*/  IMAD.MOV.U32 R34, RZ, RZ, R26 ;  /* 0x000000ffff227224 */ /* 0x000fe200078e001a */
[----:B------:R-:W-:Y:S06]  /*1020*/  BRA `(.L_x_52) ;  /* 0x0000000000087947 */ /* 0x000fec0003800000 */
.L_x_53:
[----:B------:R-:W-:Y:S01]  /*1030*/  LOP3.LUT R35, R29, 0x80000, RZ, 0xfc, !PT ;  /* 0x000800001d237812 */ /* 0x000fe200078efcff */
[----:B------:R-:W-:-:S07]  /*1040*/  IMAD.MOV.U32 R34, RZ, RZ, R28 ;  /* 0x000000ffff227224 */ /* 0x000fce00078e001c */
.L_x_52:
[----:B------:R-:W-:Y:S05]  /*1050*/  BSYNC.RECONVERGENT B3 ;  /* 0x0000000000037941 */ /* 0x000fea0003800200 */
.L_x_50:
[----:B------:R-:W-:-:S04]  /*1060*/  IMAD.MOV.U32 R41, RZ, RZ, 0x0 ;  /* 0x00000000ff297424 */ /* 0x000fc800078e00ff */
[----:B------:R-:W-:Y:S05]  /*1070*/  RET.REL.NODEC R40 `(_Z22SystemInstantEvolutionP10PopulationPd) ;  /* 0xffffffec28e07950 */ /* 0x000fea0003c3ffff */
        .weak           $__internal_1_$__cuda_sm20_dsqrt_rn_f64_mediumpath_v1
        .type           $__internal_1_$__cuda_sm20_dsqrt_rn_f64_mediumpath_v1,@function
        .size           $__internal_1_$__cuda_sm20_dsqrt_rn_f64_mediumpath_v1,(.L_x_153 - $__internal_1_$__cuda_sm20_dsqrt_rn_f64_mediumpath_v1)
$__internal_1_$__cuda_sm20_dsqrt_rn_f64_mediumpath_v1:
[----:B------:R-:W-:Y:S01]  /*1080*/  ISETP.GE.U32.AND P0, PT, R24, -0x3400000, PT ;  /* 0xfcc000001800780c */ /* 0x000fe20003f06070 */
[----:B------:R-:W-:Y:S01]  /*1090*/  BSSY.RECONVERGENT B3, `(.L_x_55) ;  /* 0x0000026000037945 */ /* 0x000fe20003800200 */
[----:B------:R-:W-:Y:S01]  /*10a0*/  MOV R27, R33 ;  /* 0x00000021001b7202 */ /* 0x000fe20000000f00 */
[----:B------:R-:W-:Y:S02]  /*10b0*/  IMAD.MOV.U32 R24, RZ, RZ, R30 ;  /* 0x000000ffff187224 */ /* 0x000fe400078e001e */
[----:B------:R-:W-:-:S08]  /*10c0*/  IMAD.MOV.U32 R25, RZ, RZ, R31 ;  /* 0x000000ffff197224 */ /* 0x000fd000078e001f */
[----:B------:R-:W-:Y:S05]  /*10d0*/  @!P0 BRA `(.L_x_56) ;  /* 0x0000000000208947 */ /* 0x000fea0003800000 */
[----:B------:R-:W-:-:S10]  /*10e0*/  DFMA.RM R24, R24, R26, R28 ;  /* 0x0000001a1818722b */ /* 0x000fd4000000401c */
[----:B------:R-:W-:-:S05]  /*10f0*/  IADD3 R26, P0, PT, R24, 0x1, RZ ;  /* 0x00000001181a7810 */ /* 0x000fca0007f1e0ff */
[----:B------:R-:W-:-:S06]  /*1100*/  IMAD.X R27, RZ, RZ, R25, P0 ;  /* 0x000000ffff1b7224 */ /* 0x000fcc00000e0619 */
[----:B------:R-:W-:-:S08]  /*1110*/  DFMA.RP R8, -R24, R26, R8 ;  /* 0x0000001a1808722b */ /* 0x000fd00000008108 */
[----:B------:R-:W-:-:S06]  /*1120*/  DSETP.GT.AND P0, PT, R8, RZ, PT ;  /* 0x000000ff0800722a */ /* 0x000fcc0003f04000 */
[----:B------:R-:W-:Y:S02]  /*1130*/  FSEL R24, R26, R24, P0 ;  /* 0x000000181a187208 */ /* 0x000fe40000000000 */
[----:B------:R-:W-:Y:S01]  /*1140*/  FSEL R25, R27, R25, P0 ;  /* 0x000000191b197208 */ /* 0x000fe20000000000 */
[----:B------:R-:W-:Y:S06]  /*1150*/  BRA `(.L_x_57) ;  /* 0x0000000000647947 */ /* 0x000fec0003800000 */
.L_x_56:
[----:B------:R-:W-:-:S14]  /*1160*/  DSETP.NE.AND P0, PT, R8, RZ, PT ;  /* 0x000000ff0800722a */ /* 0x000fdc0003f05000 */
[----:B------:R-:W-:Y:S05]  /*1170*/  @!P0 BRA `(.L_x_58) ;  /* 0x0000000000588947 */ /* 0x000fea0003800000 */
[----:B------:R-:W-:-:S13]  /*1180*/  ISETP.GE.AND P0, PT, R9, RZ, PT ;  /* 0x000000ff0900720c */ /* 0x000fda0003f06270 */
[----:B------:R-:W-:Y:S02]  /*1190*/  @!P0 IMAD.MOV.U32 R24, RZ, RZ, 0x0 ;  /* 0x00000000ff188424 */ /* 0x000fe400078e00ff */
[----:B------:R-:W-:Y:S01]  /*11a0*/  @!P0 IMAD.MOV.U32 R25, RZ, RZ, -0x80000 ;  /* 0xfff80000ff198424 */ /* 0x000fe200078e00ff */
[----:B------:R-:W-:Y:S06]  /*11b0*/  @!P0 BRA `(.L_x_57) ;  /* 0x00000000004c8947 */ /* 0x000fec0003800000 */
[----:B------:R-:W-:-:S13]  /*11c0*/  ISETP.GT.AND P0, PT, R9, 0x7fefffff, PT ;  /* 0x7fefffff0900780c */ /* 0x000fda0003f04270 */
[----:B------:R-:W-:Y:S05]  /*11d0*/  @P0 BRA `(.L_x_58) ;  /* 0x0000000000400947 */ /* 0x000fea0003800000 */
[----:B------:R-:W-:Y:S01]  /*11e0*/  DMUL R8, R8, 8.11296384146066816958e+31 ;  /* 0x4690000008087828 */ /* 0x000fe20000000000 */
[----:B------:R-:W-:Y:S01]  /*11f0*/  IMAD.MOV.U32 R24, RZ, RZ, RZ ;  /* 0x000000ffff187224 */ /* 0x000fe200078e00ff */
[----:B------:R-:W-:Y:S01]  /*1200*/  MOV R29, 0x3fd80000 ;  /* 0x3fd80000001d7802 */ /* 0x000fe20000000f00 */
[----:B------:R-:W-:-:S03]  /*1210*/  IMAD.MOV.U32 R28, RZ, RZ, 0x0 ;  /* 0x00000000ff1c7424 */ /* 0x000fc600078e00ff */
[----:B------:R-:W0:Y:S02]  /*1220*/  MUFU.RSQ64H R25, R9 ;  /* 0x0000000900197308 */ /* 0x000e240000001c00 */
[----:B0-----:R-:W-:-:S08]  /*1230*/  DMUL R26, R24, R24 ;  /* 0x00000018181a7228 */ /* 0x001fd00000000000 */
[----:B------:R-:W-:-:S08]  /*1240*/  DFMA R26, R8, -R26, 1 ;  /* 0x3ff00000081a742b */ /* 0x000fd0000000081a */
[----:B------:R-:W-:Y:S02]  /*1250*/  DFMA R28, R26, R28, 0.5 ;  /* 0x3fe000001a1c742b */ /* 0x000fe4000000001c */
[----:B------:R-:W-:-:S08]  /*1260*/  DMUL R26, R24, R26 ;  /* 0x0000001a181a7228 */ /* 0x000fd00000000000 */
[----:B------:R-:W-:-:S08]  /*1270*/  DFMA R26, R28, R26, R24 ;  /* 0x0000001a1c1a722b */ /* 0x000fd00000000018 */
[----:B------:R-:W-:Y:S02]  /*1280*/  DMUL R24, R8, R26 ;  /* 0x0000001a08187228 */ /* 0x000fe40000000000 */
[----:B------:R-:W-:-:S06]  /*1290*/  VIADD R27, R27, 0xfff00000 ;  /* 0xfff000001b1b7836 */ /* 0x000fcc0000000000 */
[----:B------:R-:W-:-:S08]  /*12a0*/  DFMA R28, R24, -R24, R8 ;  /* 0x80000018181c722b */ /* 0x000fd00000000008 */
[----:B------:R-:W-:-:S10]  /*12b0*/  DFMA R24, R26, R28, R24 ;  /* 0x0000001c1a18722b */ /* 0x000fd40000000018 */
[----:B------:R-:W-:Y:S01]  /*12c0*/  VIADD R25, R25, 0xfcb00000 ;  /* 0xfcb0000019197836 */ /* 0x000fe20000000000 */
[----:B------:R-:W-:Y:S06]  /*12d0*/  BRA `(.L_x_57) ;  /* 0x0000000000047947 */ /* 0x000fec0003800000 */
.L_x_58:
[----:B------:R-:W-:-:S11]  /*12e0*/  DADD R24, R8, R8 ;  /* 0x0000000008187229 */ /* 0x000fd60000000008 */
.L_x_57:
[----:B------:R-:W-:Y:S05]  /*12f0*/  BSYNC.RECONVERGENT B3 ;  /* 0x0000000000037941 */ /* 0x000fea0003800200 */
.L_x_55:
[----:B------:R-:W-:Y:S02]  /*1300*/  IMAD.MOV.U32 R37, RZ, RZ, 0x0 ;  /* 0x00000000ff257424 */ /* 0x000fe400078e00ff */
[----:B------:R-:W-:Y:S02]  /*1310*/  IMAD.MOV.U32 R38, RZ, RZ, R24 ;  /* 0x000000ffff267224 */ /* 0x000fe400078e0018 */
[----:B------:R-:W-:Y:S01]  /*1320*/  IMAD.MOV.U32 R39, RZ, RZ, R25 ;  /* 0x000000ffff277224 */ /* 0x000fe200078e0019 */
[----:B------:R-:W-:Y:S06]  /*1330*/  RET.REL.NODEC R36 `(_Z22SystemInstantEvolutionP10PopulationPd) ;  /* 0xffffffec24307950 */ /* 0x000fec0003c3ffff */
.L_x_59:
        /* <DEDUP_REMOVED lines=12> */
.L_x_153:


//--------------------- .text._Z18ParticleGenerationP7i2dGridS0_P10PopulationPiii --------------------------
	.section	.text._Z18ParticleGenerationP7i2dGridS0_P10PopulationPiii,"ax",@progbits
	.align	128
        .global         _Z18ParticleGenerationP7i2dGridS0_P10PopulationPiii
        .type           _Z18ParticleGenerationP7i2dGridS0_P10PopulationPiii,@function
        .size           _Z18ParticleGenerationP7i2dGridS0_P10PopulationPiii,(.L_x_154 - _Z18ParticleGenerationP7i2dGridS0_P10PopulationPiii)
        .other          _Z18ParticleGenerationP7i2dGridS0_P10PopulationPiii,@"STO_CUDA_ENTRY STV_DEFAULT"
_Z18ParticleGenerationP7i2dGridS0_P10PopulationPiii:
.text._Z18ParticleGenerationP7i2dGridS0_P10PopulationPiii:
[----:B------:R-:W0:Y:S08]  /*0000*/  LDC R1, c[0x0][0x37c] ;  /* 0x0000df00ff017b82 */ /* 0x000e300000000800 */
[----:B------:R-:W1:Y:S01]  /*0010*/  LDC.64 R16, c[0x0][0x380] ;  /* 0x0000e000ff107b82 */ /* 0x000e620000000a00 */
[----:B------:R-:W1:Y:S01]  /*0020*/  LDCU.64 UR10, c[0x0][0x358] ;  /* 0x00006b00ff0a77ac */ /* 0x000e620008000a00 */
[----:B------:R-:W2:Y:S01]  /*0030*/  S2R R2, SR_TID.Y ;  /* 0x0000000000027919 */ /* 0x000ea20000002200 */
[----:B0-----:R-:W-:-:S05]  /*0040*/  VIADD R1, R1, 0xfffffff8 ;  /* 0xfffffff801017836 */ /* 0x001fca0000000000 */
[----:B------:R-:W-:Y:S01]  /*0050*/  S2UR UR6, SR_CTAID.Y ;  /* 0x00000000000679c3 */ /* 0x000fe20000002600 */
[----:B------:R-:W0:Y:S01]  /*0060*/  LDCU UR12, c[0x0][0x2fc] ;  /* 0x00005f80ff0c77ac */ /* 0x000e220008000800 */
[----:B------:R-:W3:Y:S06]  /*0070*/  LDCU UR7, c[0x0][0x2f8] ;  /* 0x00005f00ff0777ac */ /* 0x000eec0008000800 */
[----:B------:R-:W4:Y:S01]  /*0080*/  S2UR UR5, SR_CTAID.X ;  /* 0x00000000000579c3 */ /* 0x000f220000002500 */
[----:B------:R-:W5:Y:S01]  /*0090*/  LDCU.64 UR8, c[0x0][0x3a0] ;  /* 0x00007400ff0877ac */ /* 0x000f620008000a00 */
[----:B------:R-:W2:Y:S01]  /*00a0*/  S2R R3, SR_TID.X ;  /* 0x0000000000037919 */ /* 0x000ea20000002100 */
[----:B------:R-:W2:Y:S01]  /*00b0*/  LDCU UR15, c[0x0][0x3a4] ;  /* 0x00007480ff0f77ac */ /* 0x000ea20008000800 */
[----:B-1----:R-:W2:Y:S01]  /*00c0*/  LDG.E.64 R16, desc[UR10][R16.64] ;  /* 0x0000000a10107981 */ /* 0x002ea2000c1e1b00 */
[----:B------:R-:W4:Y:S01]  /*00d0*/  LDCU UR13, c[0x0][0x360] ;  /* 0x00006c00ff0d77ac */ /* 0x000f220008000800 */
[----:B------:R-:W-:Y:S01]  /*00e0*/  BSSY.RECONVERGENT B0, `(.L_x_60) ;  /* 0x000009b000007945 */ /* 0x000fe20003800200 */
[----:B------:R-:W1:Y:S01]  /*00f0*/  LDCU UR14, c[0x0][0x364] ;  /* 0x00006c80ff0e77ac */ /* 0x000e620008000800 */
[----:B---3--:R-:W-:Y:S01]  /*0100*/  IADD3 R6, P1, PT, R1, UR7, RZ ;  /* 0x0000000701067c10 */ /* 0x008fe2000ff3e0ff */
[----:B-----5:R-:W-:-:S04]  /*0110*/  UIMAD UR4, UR8, 0x1d, UR9 ;  /* 0x0000001d080478a4 */ /* 0x020fc8000f8e0209 */
[----:B0-----:R-:W-:Y:S01]  /*0120*/  IMAD.X R7, RZ, RZ, UR12, P1 ;  /* 0x0000000cff077e24 */ /* 0x001fe200088e06ff */
[----:B----4-:R-:W-:Y:S02]  /*0130*/  UIMAD UR5, UR5, UR13, URZ ;  /* 0x0000000d050572a4 */ /* 0x010fe4000f8e02ff */
[----:B-1----:R-:W-:-:S06]  /*0140*/  UIMAD UR6, UR6, UR14, URZ ;  /* 0x0000000e060672a4 */ /* 0x002fcc000f8e02ff */
[----:B--2---:R-:W-:-:S05]  /*0150*/  VIADD R0, R2, UR6 ;  /* 0x0000000602007c36 */ /* 0x004fca0008000000 */
[----:B------:R-:W-:-:S13]  /*0160*/  ISETP.GE.AND P0, PT, R0, R17, PT ;  /* 0x000000110000720c */ /* 0x000fda0003f06270 */
[----:B------:R-:W-:Y:S05]  /*0170*/  @P0 BRA `(.L_x_61) ;  /* 0x0000000800440947 */ /* 0x000fea0003800000 */
[----:B------:R-:W0:Y:S01]  /*0180*/  MUFU.RCP64H R9, 30 ;  /* 0x403e000000097908 */ /* 0x000e220000001800 */
[----:B------:R-:W-:Y:S01]  /*0190*/  IMAD.MOV.U32 R12, RZ, RZ, 0x0 ;  /* 0x00000000ff0c7424 */ /* 0x000fe200078e00ff */
[----:B------:R-:W1:Y:S01]  /*01a0*/  LDC.64 R4, c[0x0][0x390] ;  /* 0x0000e400ff047b82 */ /* 0x000e620000000a00 */
[----:B------:R-:W-:Y:S02]  /*01b0*/  IMAD.MOV.U32 R13, RZ, RZ, 0x403e0000 ;  /* 0x403e0000ff0d7424 */ /* 0x000fe400078e00ff */
[----:B------:R-:W-:-:S06]  /*01c0*/  IMAD.MOV.U32 R8, RZ, RZ, 0x1 ;  /* 0x00000001ff087424 */ /* 0x000fcc00078e00ff */
[----:B0-----:R-:W-:-:S08]  /*01d0*/  DFMA R10, R8, -R12, 1 ;  /* 0x3ff00000080a742b */ /* 0x001fd0000000080c */
[----:B------:R-:W-:Y:S01]  /*01e0*/  DFMA R10, R10, R10, R10 ;  /* 0x0000000a0a0a722b */ /* 0x000fe2000000000a */
[----:B------:R-:W0:Y:S01]  /*01f0*/  LDC R14, c[0x0][0x374] ;  /* 0x0000dd00ff0e7b82 */ /* 0x000e220000000800 */
[----:B-1----:R1:W5:Y:S06]  /*0200*/  LDG.E R4, desc[UR10][R4.64] ;  /* 0x0000000a04047981 */ /* 0x00236c000c1e1900 */
[----:B------:R-:W-:Y:S01]  /*0210*/  DFMA R8, R8, R10, R8 ;  /* 0x0000000a0808722b */ /* 0x000fe20000000008 */
[----:B------:R-:W2:Y:S01]  /*0220*/  LDC R15, c[0x0][0x370] ;  /* 0x0000dc00ff0f7b82 */ /* 0x000ea20000000800 */
[----:B------:R-:W3:Y:S06]  /*0230*/  I2F.F64 R10, UR4 ;  /* 0x00000004000a7d12 */ /* 0x000eec0008201c00 */
[----:B------:R-:W-:-:S08]  /*0240*/  DFMA R12, R8, -R12, 1 ;  /* 0x3ff00000080c742b */ /* 0x000fd0000000080c */
[----:B------:R-:W-:Y:S01]  /*0250*/  DFMA R12, R8, R12, R8 ;  /* 0x0000000c080c722b */ /* 0x000fe20000000008 */
[----:B---3--:R-:W-:-:S07]  /*0260*/  FSETP.GEU.AND P1, PT, |R11|, 6.5827683646048100446e-37, PT ;  /* 0x036000000b00780b */ /* 0x008fce0003f2e200 */
[----:B------:R-:W-:-:S08]  /*0270*/  DMUL R18, R10, R12 ;  /* 0x0000000c0a127228 */ /* 0x000fd00000000000 */
[----:B------:R-:W-:-:S08]  /*0280*/  DFMA R8, R18, -30, R10 ;  /* 0xc03e00001208782b */ /* 0x000fd0000000000a */
[----:B------:R-:W-:Y:S01]  /*0290*/  DFMA R18, R12, R8, R18 ;  /* 0x000000080c12722b */ /* 0x000fe20000000012 */
[----:B0-----:R-:W-:Y:S02]  /*02a0*/  IMAD R8, R14, UR14, RZ ;  /* 0x0000000e0e087c24 */ /* 0x001fe4000f8e02ff */
[----:B--2---:R-:W-:-:S07]  /*02b0*/  IMAD R9, R15, UR13, RZ ;  /* 0x0000000d0f097c24 */ /* 0x004fce000f8e02ff */
[----:B-1----:R-:W-:-:S05]  /*02c0*/  FFMA R5, RZ, 2.96875, R19 ;  /* 0x403e0000ff057823 */ /* 0x002fca0000000013 */
[----:B------:R-:W-:Y:S01]  /*02d0*/  FSETP.GT.AND P0, PT, |R5|, 1.469367938527859385e-39, PT ;  /* 0x001000000500780b */ /* 0x000fe20003f04200 */
[----:B------:R-:W-:-:S12]  /*02e0*/  IMAD.MOV.U32 R5, RZ, RZ, R0 ;  /* 0x000000ffff057224 */ /* 0x000fd800078e0000 */
[----:B------:R-:W-:Y:S05]  /*02f0*/  @P0 BRA P1, `(.L_x_62) ;  /* 0x0000000000200947 */ /* 0x000fea0000800000 */
[----:B------:R-:W-:Y:S01]  /*0300*/  IMAD.MOV.U32 R22, RZ, RZ, R10 ;  /* 0x000000ffff167224 */ /* 0x000fe200078e000a */
[----:B------:R-:W-:Y:S01]  /*0310*/  MOV R0, 0x360 ;  /* 0x0000036000007802 */ /* 0x000fe20000000f00 */
[----:B------:R-:W-:Y:S02]  /*0320*/  IMAD.MOV.U32 R23, RZ, RZ, R11 ;  /* 0x000000ffff177224 */ /* 0x000fe400078e000b */
[----:B------:R-:W-:Y:S02]  /*0330*/  IMAD.MOV.U32 R20, RZ, RZ, RZ ;  /* 0x000000ffff147224 */ /* 0x000fe400078e00ff */
[----:B------:R-:W-:-:S07]  /*0340*/  IMAD.MOV.U32 R21, RZ, RZ, 0x403e0000 ;  /* 0x403e0000ff157424 */ /* 0x000fce00078e00ff */
[----:B-----5:R-:W-:Y:S05]  /*0350*/  CALL.REL.NOINC `($__internal_2_$__cuda_sm20_div_rn_f64_full) ;  /* 0x0000000800107944 */ /* 0x020fea0003c00000 */
[----:B------:R-:W-:Y:S02]  /*0360*/  IMAD.MOV.U32 R18, RZ, RZ, R26 ;  /* 0x000000ffff127224 */ /* 0x000fe400078e001a */
[----:B------:R-:W-:-:S07]  /*0370*/  IMAD.MOV.U32 R19, RZ, RZ, R27 ;  /* 0x000000ffff137224 */ /* 0x000fce00078e001b */
.L_x_62:
[----:B------:R-:W0:Y:S01]  /*0380*/  I2F.F64 R14, R16 ;  /* 0x00000010000e7312 */ /* 0x000e220000201c00 */
[----:B------:R-:W-:-:S07]  /*0390*/  MOV R11, RZ ;  /* 0x000000ff000b7202 */ /* 0x000fce0000000f00 */
[----:B------:R-:W1:Y:S01]  /*03a0*/  I2F.F64.U32 R12, R17 ;  /* 0x00000011000c7312 */ /* 0x000e620000201800 */
[----:B0-----:R-:W-:-:S07]  /*03b0*/  DADD R14, R14, R14 ;  /* 0x000000000e0e7229 */ /* 0x001fce000000000e */
[----:B------:R0:W2:Y:S01]  /*03c0*/  F2I.F64.TRUNC R10, R18 ;  /* 0x00000012000a7311 */ /* 0x0000a2000030d100 */
[----:B-1----:R-:W-:-:S11]  /*03d0*/  DADD R12, R12, R12 ;  /* 0x000000000c0c7229 */ /* 0x002fd6000000000c */
.L_x_72:
[----:B------:R-:W-:Y:S01]  /*03e0*/  VIADD R36, R3, UR5 ;  /* 0x0000000503247c36 */ /* 0x000fe20008000000 */
[----:B------:R-:W-:Y:S04]  /*03f0*/  BSSY.RECONVERGENT B1, `(.L_x_63) ;  /* 0x0000065000017945 */ /* 0x000fe80003800200 */
[----:B------:R-:W-:-:S13]  /*0400*/  ISETP.GE.AND P0, PT, R36, R16, PT ;  /* 0x000000102400720c */ /* 0x000fda0003f06270 */
[----:B------:R-:W-:Y:S05]  /*0410*/  @P0 BRA `(.L_x_64) ;  /* 0x0000000400880947 */ /* 0x000fea0003800000 */
.L_x_71:
[----:B0-----:R-:W0:Y:S01]  /*0420*/  LDC.64 R18, c[0x0][0x398] ;  /* 0x0000e600ff127b82 */ /* 0x001e220000000a00 */
[----:B------:R-:W-:-:S04]  /*0430*/  IMAD R21, R16, R5, R36 ;  /* 0x0000000510157224 */ /* 0x000fc800078e0224 */
[----:B0-----:R-:W-:-:S05]  /*0440*/  IMAD.WIDE R18, R21, 0x4, R18 ;  /* 0x0000000415127825 */ /* 0x001fca00078e0212 */
[----:B------:R-:W2:Y:S01]  /*0450*/  LDG.E R31, desc[UR10][R18.64] ;  /* 0x0000000a121f7981 */ /* 0x000ea2000c1e1900 */
[----:B------:R-:W-:Y:S01]  /*0460*/  BSSY.RELIABLE B2, `(.L_x_65) ;  /* 0x000005a000027945 */ /* 0x000fe20003800100 */
[----:B--2---:R-:W-:-:S04]  /*0470*/  ISETP.GE.AND P0, PT, R31, R10, PT ;  /* 0x0000000a1f00720c */ /* 0x004fc80003f06270 */
[----:B------:R-:W-:-:S13]  /*0480*/  ISETP.GT.OR P0, PT, R31, UR15, !P0 ;  /* 0x0000000f1f007c0c */ /* 0x000fda000c704670 */
[----:B------:R-:W-:Y:S05]  /*0490*/  @P0 BRA `(.L_x_66) ;  /* 0x0000000400580947 */ /* 0x000fea0003800000 */
[----:B------:R-:W0:Y:S02]  /*04a0*/  LDC.64 R26, c[0x0][0x390] ;  /* 0x0000e400ff1a7b82 */ /* 0x000e240000000a00 */
[----:B0-----:R-:W2:Y:S06]  /*04b0*/  LDG.E.64 R20, desc[UR10][R26.64+0x10] ;  /* 0x0000100a1a147981 */ /* 0x001eac000c1e1b00 */
[----:B------:R-:W0:Y:S01]  /*04c0*/  LDC.64 R28, c[0x0][0x388] ;  /* 0x0000e200ff1c7b82 */ /* 0x000e220000000a00 */
[----:B------:R-:W1:Y:S02]  /*04d0*/  I2F.F64 R18, R31 ;  /* 0x0000001f00127312 */ /* 0x000e640000201c00 */
[----:B-1----:R-:W-:-:S06]  /*04e0*/  DMUL R18, R18, 10 ;  /* 0x4024000012127828 */ /* 0x002fcc0000000000 */
[----:B------:R-:W1:Y:S01]  /*04f0*/  MUFU.RCP64H R23, R15 ;  /* 0x0000000f00177308 */ /* 0x000e620000001800 */
[----:B------:R-:W-:Y:S02]  /*0500*/  IMAD.MOV.U32 R22, RZ, RZ, 0x1 ;  /* 0x00000001ff167424 */ /* 0x000fe400078e00ff */
[----:B--2---:R-:W-:-:S05]  /*0510*/  IMAD.WIDE R20, R11, 0x8, R20 ;  /* 0x000000080b147825 */ /* 0x004fca00078e0214 */
[----:B------:R2:W-:Y:S04]  /*0520*/  ST.E.64 desc[UR10][R20.64], R18 ;  /* 0x0000001214007985 */ /* 0x0005e8000c101b0a */
[----:B0-----:R-:W3:Y:S04]  /*0530*/  LDG.E.64 R34, desc[UR10][R28.64+0x10] ;  /* 0x0000100a1c227981 */ /* 0x001ee8000c1e1b00 */
[----:B------:R-:W3:Y:S01]  /*0540*/  LDG.E.64 R32, desc[UR10][R28.64+0x8] ;  /* 0x0000080a1c207981 */ /* 0x000ee2000c1e1b00 */
[----:B-1----:R-:W-:Y:S01]  /*0550*/  DFMA R24, R22, -R14, 1 ;  /* 0x3ff000001618742b */ /* 0x002fe2000000080e */
[----:B------:R-:W-:Y:S07]  /*0560*/  BSSY.RECONVERGENT B3, `(.L_x_67) ;  /* 0x0000017000037945 */ /* 0x000fee0003800200 */
[----:B------:R-:W-:-:S08]  /*0570*/  DFMA R24, R24, R24, R24 ;  /* 0x000000181818722b */ /* 0x000fd00000000018 */
[----:B------:R-:W-:Y:S01]  /*0580*/  DFMA R24, R22, R24, R22 ;  /* 0x000000181618722b */ /* 0x000fe20000000016 */
[----:B------:R-:W2:Y:S07]  /*0590*/  I2F.F64 R22, R36 ;  /* 0x0000002400167312 */ /* 0x000eae0000201c00 */
[----:B------:R-:W-:-:S08]  /*05a0*/  DFMA R26, R24, -R14, 1 ;  /* 0x3ff00000181a742b */ /* 0x000fd0000000080e */
[----:B------:R-:W-:Y:S02]  /*05b0*/  DFMA R26, R24, R26, R24 ;  /* 0x0000001a181a722b */ /* 0x000fe40000000018 */
[----:B---3--:R-:W-:-:S08]  /*05c0*/  DADD R34, R34, -R32 ;  /* 0x0000000022227229 */ /* 0x008fd00000000820 */
[----:B--2---:R-:W-:-:S08]  /*05d0*/  DMUL R20, R34, R22 ;  /* 0x0000001622147228 */ /* 0x004fd00000000000 */
[----:B------:R-:W-:Y:S02]  /*05e0*/  DMUL R18, R20, R26 ;  /* 0x0000001a14127228 */ /* 0x000fe40000000000 */
[----:B------:R-:W-:-:S06]  /*05f0*/  FSETP.GEU.AND P1, PT, |R21|, 6.5827683646048100446e-37, PT ;  /* 0x036000001500780b */ /* 0x000fcc0003f2e200 */
[----:B------:R-:W-:-:S08]  /*0600*/  DFMA R22, R18, -R14, R20 ;  /* 0x8000000e1216722b */ /* 0x000fd00000000014 */
[----:B------:R-:W-:-:S10]  /*0610*/  DFMA R18, R26, R22, R18 ;  /* 0x000000161a12722b */ /* 0x000fd40000000012 */
[----:B------:R-:W-:-:S05]  /*0620*/  FFMA R0, RZ, R15, R19 ;  /* 0x0000000fff007223 */ /* 0x000fca0000000013 */
[----:B------:R-:W-:-:S13]  /*0630*/  FSETP.GT.AND P0, PT, |R0|, 1.469367938527859385e-39, PT ;  /* 0x001000000000780b */ /* 0x000fda0003f04200 */
[----:B------:R-:W-:Y:S05]  /*0640*/  @P0 BRA P1, `(.L_x_68) ;  /* 0x0000000000200947 */ /* 0x000fea0000800000 */
[----:B------:R-:W-:Y:S01]  /*0650*/  IMAD.MOV.U32 R22, RZ, RZ, R20 ;  /* 0x000000ffff167224 */ /* 0x000fe200078e0014 */
[----:B------:R-:W-:Y:S01]  /*0660*/  MOV R0, 0x6b0 ;  /* 0x000006b000007802 */ /* 0x000fe20000000f00 */
[----:B------:R-:W-:Y:S02]  /*0670*/  IMAD.MOV.U32 R23, RZ, RZ, R21 ;  /* 0x000000ffff177224 */ /* 0x000fe400078e0015 */
[----:B------:R-:W-:Y:S02]  /*0680*/  IMAD.MOV.U32 R20, RZ, RZ, R14 ;  /* 0x000000ffff147224 */ /* 0x000fe400078e000e */
[----:B------:R-:W-:-:S07]  /*0690*/  IMAD.MOV.U32 R21, RZ, RZ, R15 ;  /* 0x000000ffff157224 */ /* 0x000fce00078e000f */
[----:B-----5:R-:W-:Y:S05]  /*06a0*/  CALL.REL.NOINC `($__internal_2_$__cuda_sm20_div_rn_f64_full) ;  /* 0x00000004003c7944 */ /* 0x020fea0003c00000 */
[----:B------:R-:W-:Y:S02]  /*06b0*/  IMAD.MOV.U32 R18, RZ, RZ, R26 ;  /* 0x000000ffff127224 */ /* 0x000fe400078e001a */
[----:B------:R-:W-:-:S07]  /*06c0*/  IMAD.MOV.U32 R19, RZ, RZ, R27 ;  /* 0x000000ffff137224 */ /* 0x000fce00078e001b */
.L_x_68:
[----:B------:R-:W-:Y:S05]  /*06d0*/  BSYNC.RECONVERGENT B3 ;  /* 0x0000000000037941 */ /* 0x000fea0003800200 */
.L_x_67:
[----:B------:R-:W0:Y:S02]  /*06e0*/  LDC.64 R28, c[0x0][0x390] ;  /* 0x0000e400ff1c7b82 */ /* 0x000e240000000a00 */
[----:B0-----:R-:W2:Y:S06]  /*06f0*/  LDG.E.64 R22, desc[UR10][R28.64+0x18] ;  /* 0x0000180a1c167981 */ /* 0x001eac000c1e1b00 */
[----:B------:R-:W0:Y:S01]  /*0700*/  LDC.64 R20, c[0x0][0x388] ;  /* 0x0000e200ff147b82 */ /* 0x000e220000000a00 */
[----:B------:R-:W-:-:S08]  /*0710*/  DFMA R32, R34, 0.25, R32 ;  /* 0x3fd000002220782b */ /* 0x000fd00000000020 */
[----:B------:R-:W-:Y:S01]  /*0720*/  DADD R18, R32, R18 ;  /* 0x0000000020127229 */ /* 0x000fe20000000012 */
        /* <DEDUP_REMOVED lines=10> */
[----:B------:R-:W2:Y:S07]  /*07d0*/  I2F.F64.U32 R24, R5 ;  /* 0x0000000500187312 */ /* 0x000eae0000201800 */
        /* <DEDUP_REMOVED lines=12> */
[----:B------:R-:W-:Y:S02]  /*08a0*/  MOV R21, R13 ;  /* 0x0000000d00157202 */ /* 0x000fe40000000f00 */
[----:B------:R-:W-:-:S07]  /*08b0*/  MOV R0, 0x8d0 ;  /* 0x000008d000007802 */ /* 0x000fce0000000f00 */
[----:B-----5:R-:W-:Y:S05]  /*08c0*/  CALL.REL.NOINC `($__internal_2_$__cuda_sm20_div_rn_f64_full) ;  /* 0x0000000000b47944 */ /* 0x020fea0003c00000 */
[----:B------:R-:W-:Y:S02]  /*08d0*/  IMAD.MOV.U32 R18, RZ, RZ, R26 ;  /* 0x000000ffff127224 */ /* 0x000fe400078e001a */
[----:B------:R-:W-:-:S07]  /*08e0*/  IMAD.MOV.U32 R19, RZ, RZ, R27 ;  /* 0x000000ffff137224 */ /* 0x000fce00078e001b */
.L_x_70:
[----:B------:R-:W-:Y:S05]  /*08f0*/  BSYNC.RECONVERGENT B3 ;  /* 0x0000000000037941 */ /* 0x000fea0003800200 */
.L_x_69:
[----:B------:R-:W0:Y:S02]  /*0900*/  LDC.64 R20, c[0x0][0x390] ;  /* 0x0000e400ff147b82 */ /* 0x000e240000000a00 */
[----:B0-----:R-:W2:Y:S01]  /*0910*/  LDG.E.64 R22, desc[UR10][R20.64+0x20] ;  /* 0x0000200a14167981 */ /* 0x001ea2000c1e1b00 */
[----:B------:R-:W-:-:S08]  /*0920*/  DFMA R32, R34, 0.25, R32 ;  /* 0x3fd000002220782b */ /* 0x000fd00000000020 */
[----:B------:R-:W-:Y:S01]  /*0930*/  DADD R32, R32, R18 ;  /* 0x0000000020207229 */ /* 0x000fe20000000012 */
[----:B--2---:R-:W-:-:S06]  /*0940*/  IMAD.WIDE R22, R11, 0x8, R22 ;  /* 0x000000080b167825 */ /* 0x004fcc00078e0216 */
[----:B------:R1:W-:Y:S04]  /*0950*/  ST.E.64 desc[UR10][R22.64], R32 ;  /* 0x0000002016007985 */ /* 0x0003e8000c101b0a */
[----:B------:R-:W2:Y:S02]  /*0960*/  LDG.E.64 R18, desc[UR10][R20.64+0x30] ;  /* 0x0000300a14127981 */ /* 0x000ea4000c1e1b00 */
[----:B--2---:R-:W-:-:S05]  /*0970*/  IMAD.WIDE R18, R11, 0x8, R18 ;  /* 0x000000080b127825 */ /* 0x004fca00078e0212 */
[----:B------:R1:W-:Y:S04]  /*0980*/  ST.E.64 desc[UR10][R18.64], RZ ;  /* 0x000000ff12007985 */ /* 0x0003e8000c101b0a */
[----:B------:R-:W2:Y:S02]  /*0990*/  LDG.E.64 R24, desc[UR10][R20.64+0x28] ;  /* 0x0000280a14187981 */ /* 0x000ea4000c1e1b00 */
[----:B--2---:R-:W-:-:S04]  /*09a0*/  IMAD.WIDE R24, R11, 0x8, R24 ;  /* 0x000000080b187825 */ /* 0x004fc800078e0218 */
[----:B------:R-:W-:Y:S01]  /*09b0*/  VIADD R11, R11, 0x1 ;  /* 0x000000010b0b7836 */ /* 0x000fe20000000000 */
[----:B------:R1:W-:Y:S04]  /*09c0*/  ST.E.64 desc[UR10][R24.64], RZ ;  /* 0x000000ff18007985 */ /* 0x0003e8000c101b0a */
[----:B-----5:R-:W-:-:S13]  /*09d0*/  ISETP.GE.AND P0, PT, R11, R4, PT ;  /* 0x000000040b00720c */ /* 0x020fda0003f06270 */
[----:B------:R-:W-:Y:S05]  /*09e0*/  @P0 BREAK.RELIABLE B2 ;  /* 0x0000000000020942 */ /* 0x000fea0003800100 */
[----:B-1----:R-:W-:Y:S05]  /*09f0*/  @P0 BRA `(.L_x_64) ;  /* 0x0000000000100947 */ /* 0x002fea0003800000 */
.L_x_66:
[----:B------:R-:W-:Y:S05]  /*0a00*/  BSYNC.RELIABLE B2 ;  /* 0x0000000000027941 */ /* 0x000fea0003800100 */
.L_x_65:
[----:B------:R-:W-:-:S05]  /*0a10*/  IMAD.IADD R36, R9, 0x1, R36 ;  /* 0x0000000109247824 */ /* 0x000fca00078e0224 */
[----:B------:R-:W-:-:S13]  /*0a20*/  ISETP.GE.AND P0, PT, R36, R16, PT ;  /* 0x000000102400720c */ /* 0x000fda0003f06270 */
[----:B------:R-:W-:Y:S05]  /*0a30*/  @!P0 BRA `(.L_x_71) ;  /* 0xfffffff800788947 */ /* 0x000fea000383ffff */
.L_x_64:
[----:B------:R-:W-:Y:S05]  /*0a40*/  BSYNC.RECONVERGENT B1 ;  /* 0x0000000000017941 */ /* 0x000fea0003800200 */
.L_x_63:
[----:B------:R-:W-:Y:S01]  /*0a50*/  IMAD.IADD R5, R8, 0x1, R5 ;  /* 0x0000000108057824 */ /* 0x000fe200078e0205 */
[----:B-----5:R-:W-:-:S04]  /*0a60*/  ISETP.LT.AND P1, PT, R11, R4, PT ;  /* 0x000000040b00720c */ /* 0x020fc80003f21270 */
[----:B------:R-:W-:-:S13]  /*0a70*/  ISETP.GE.AND P0, PT, R5, R17, PT ;  /* 0x000000110500720c */ /* 0x000fda0003f06270 */
[----:B------:R-:W-:Y:S05]  /*0a80*/  @!P0 BRA P1, `(.L_x_72) ;  /* 0xfffffff800548947 */ /* 0x000fea000083ffff */
.L_x_61:
[----:B------:R-:W-:Y:S05]  /*0a90*/  BSYNC.RECONVERGENT B0 ;  /* 0x0000000000007941 */ /* 0x000fea0003800200 */
.L_x_60:
[----:B------:R-:W-:Y:S05]  /*0aa0*/  WARPSYNC.ALL ;  /* 0x0000000000007948 */ /* 0x000fea0003800000 */
[----:B------:R-:W-:Y:S01]  /*0ab0*/  IMAD.MOV R3, RZ, RZ, -R3 ;  /* 0x000000ffff037224 */ /* 0x000fe200078e0a03 */
[----:B------:R-:W-:-:S04]  /*0ac0*/  LOP3.LUT P0, RZ, R2, UR6, RZ, 0xfc, !PT ;  /* 0x0000000602ff7c12 */ /* 0x000fc8000f80fcff */
[----:B------:R-:W-:-:S13]  /*0ad0*/  ISETP.NE.OR P0, PT, R3, UR5, P0 ;  /* 0x0000000503007c0c */ /* 0x000fda0008705670 */
[----:B------:R-:W-:Y:S05]  /*0ae0*/  @P0 EXIT ;  /* 0x000000000000094d */ /* 0x000fea0003800000 */
[----:B------:R-:W1:Y:S01]  /*0af0*/  LDC.64 R8, c[0x0][0x390] ;  /* 0x0000e400ff087b82 */ /* 0x000e620000000a00 */
[----:B------:R-:W-:Y:S01]  /*0b00*/  MOV R2, 0x8 ;  /* 0x0000000800027802 */ /* 0x000fe20000000f00 */
[----:B------:R-:W3:Y:S01]  /*0b10*/  LDCU.64 UR4, c[0x4][URZ] ;  /* 0x01000000ff0477ac */ /* 0x000ee20008000a00 */
[----:B-1----:R-:W4:Y:S05]  /*0b20*/  LDG.E R0, desc[UR10][R8.64] ;  /* 0x0000000a08007981 */ /* 0x002f2a000c1e1900 */
[----:B------:R-:W1:Y:S01]  /*0b30*/  LDC.64 R2, c[0x4][R2] ;  /* 0x0100000002027b82 */ /* 0x000e620000000a00 */
[----:B---3--:R-:W-:Y:S02]  /*0b40*/  IMAD.U32 R4, RZ, RZ, UR4 ;  /* 0x00000004ff047e24 */ /* 0x008fe4000f8e00ff */
[----:B------:R-:W-:Y:S01]  /*0b50*/  IMAD.U32 R5, RZ, RZ, UR5 ;  /* 0x00000005ff057e24 */ /* 0x000fe2000f8e00ff */
[----:B-1--4-:R3:W-:Y:S06]  /*0b60*/  STL [R1], R0 ;  /* 0x0000000001007387 */ /* 0x0127ec0000100800 */
[----:B------:R-:W-:-:S07]  /*0b70*/  LEPC R20, `(.L_x_73) ;  /* 0x000000001014794e */ /* 0x000fce0000000000 */
[----:B0-23--:R-:W-:Y:S05]  /*0b80*/  CALL.ABS.NOINC R2 ;  /* 0x0000000002007343 */ /* 0x00dfea0003c00000 */
.L_x_73:
[----:B------:R-:W-:Y:S05]  /*0b90*/  EXIT ;  /* 0x000000000000794d */ /* 0x000fea0003800000 */
        .weak           $__internal_2_$__cuda_sm20_div_rn_f64_full
        .type           $__internal_2_$__cuda_sm20_div_rn_f64_full,@function
        .size           $__internal_2_$__cuda_sm20_div_rn_f64_full,(.L_x_154 - $__internal_2_$__cuda_sm20_div_rn_f64_full)
$__internal_2_$__cuda_sm20_div_rn_f64_full:
[C---:B------:R-:W-:Y:S01]  /*0ba0*/  FSETP.GEU.AND P0, PT, |R21|.reuse, 1.469367938527859385e-39, PT ;  /* 0x001000001500780b */ /* 0x040fe20003f0e200 */
[----:B------:R-:W-:Y:S01]  /*0bb0*/  IMAD.MOV.U32 R24, RZ, RZ, 0x1 ;  /* 0x00000001ff187424 */ /* 0x000fe200078e00ff */
[----:B------:R-:W-:Y:S01]  /*0bc0*/  LOP3.LUT R18, R21, 0x800fffff, RZ, 0xc0, !PT ;  /* 0x800fffff15127812 */ /* 0x000fe200078ec0ff */
[----:B------:R-:W-:Y:S01]  /*0bd0*/  BSSY.RECONVERGENT B4, `(.L_x_74) ;  /* 0x0000054000047945 */ /* 0x000fe20003800200 */
[C---:B------:R-:W-:Y:S02]  /*0be0*/  FSETP.GEU.AND P2, PT, |R23|.reuse, 1.469367938527859385e-39, PT ;  /* 0x001000001700780b */ /* 0x040fe40003f4e200 */
[----:B------:R-:W-:Y:S01]  /*0bf0*/  LOP3.LUT R19, R18, 0x3ff00000, RZ, 0xfc, !PT ;  /* 0x3ff0000012137812 */ /* 0x000fe200078efcff */
[----:B------:R-:W-:Y:S01]  /*0c00*/  IMAD.MOV.U32 R18, RZ, RZ, R20 ;  /* 0x000000ffff127224 */ /* 0x000fe200078e0014 */
[----:B------:R-:W-:Y:S02]  /*0c10*/  LOP3.LUT R39, R23, 0x7ff00000, RZ, 0xc0, !PT ;  /* 0x7ff0000017277812 */ /* 0x000fe400078ec0ff */
[----:B------:R-:W-:-:S02]  /*0c20*/  MOV R37, 0x1ca00000 ;  /* 0x1ca0000000257802 */ /* 0x000fc40000000f00 */
[----:B------:R-:W-:Y:S01]  /*0c30*/  LOP3.LUT R38, R21, 0x7ff00000, RZ, 0xc0, !PT ;  /* 0x7ff0000015267812 */ /* 0x000fe200078ec0ff */
[----:B------:R-:W-:-:S03]  /*0c40*/  @!P0 DMUL R18, R20, 8.98846567431157953865e+307 ;  /* 0x7fe0000014128828 */ /* 0x000fc60000000000 */
[----:B------:R-:W-:Y:S02]  /*0c50*/  ISETP.GE.U32.AND P1, PT, R39, R38, PT ;  /* 0x000000262700720c */ /* 0x000fe40003f26070 */
[----:B------:R-:W-:Y:S01]  /*0c60*/  @!P2 LOP3.LUT R28, R21, 0x7ff00000, RZ, 0xc0, !PT ;  /* 0x7ff00000151ca812 */ /* 0x000fe200078ec0ff */
[----:B------:R-:W0:Y:S03]  /*0c70*/  MUFU.RCP64H R25, R19 ;  /* 0x0000001300197308 */ /* 0x000e260000001800 */
[----:B------:R-:W-:Y:S02]  /*0c80*/  @!P2 ISETP.GE.U32.AND P3, PT, R39, R28, PT ;  /* 0x0000001c2700a20c */ /* 0x000fe40003f66070 */
[----:B------:R-:W-:Y:S02]  /*0c90*/  @!P0 LOP3.LUT R38, R19, 0x7ff00000, RZ, 0xc0, !PT ;  /* 0x7ff0000013268812 */ /* 0x000fe400078ec0ff */
[----:B------:R-:W-:-:S04]  /*0ca0*/  @!P2 SEL R29, R37, 0x63400000, !P3 ;  /* 0x63400000251da807 */ /* 0x000fc80005800000 */
[----:B------:R-:W-:-:S04]  /*0cb0*/  @!P2 LOP3.LUT R30, R29, 0x80000000, R23, 0xf8, !PT ;  /* 0x800000001d1ea812 */ /* 0x000fc800078ef817 */
[----:B------:R-:W-:Y:S01]  /*0cc0*/  @!P2 LOP3.LUT R31, R30, 0x100000, RZ, 0xfc, !PT ;  /* 0x001000001e1fa812 */ /* 0x000fe200078efcff */
[----:B------:R-:W-:Y:S01]  /*0cd0*/  @!P2 IMAD.MOV.U32 R30, RZ, RZ, RZ ;  /* 0x000000ffff1ea224 */ /* 0x000fe200078e00ff */
[----:B0-----:R-:W-:-:S08]  /*0ce0*/  DFMA R26, R24, -R18, 1 ;  /* 0x3ff00000181a742b */ /* 0x001fd00000000812 */
[----:B------:R-:W-:-:S08]  /*0cf0*/  DFMA R26, R26, R26, R26 ;  /* 0x0000001a1a1a722b */ /* 0x000fd0000000001a */
[----:B------:R-:W-:Y:S01]  /*0d00*/  DFMA R26, R24, R26, R24 ;  /* 0x0000001a181a722b */ /* 0x000fe20000000018 */
[----:B------:R-:W-:Y:S01]  /*0d10*/  SEL R25, R37, 0x63400000, !P1 ;  /* 0x6340000025197807 */ /* 0x000fe20004800000 */
[----:B------:R-:W-:-:S03]  /*0d20*/  IMAD.MOV.U32 R24, RZ, RZ, R22 ;  /* 0x000000ffff187224 */ /* 0x000fc600078e0016 */
[----:B------:R-:W-:-:S03]  /*0d30*/  LOP3.LUT R25, R25, 0x800fffff, R23, 0xf8, !PT ;  /* 0x800fffff19197812 */ /* 0x000fc600078ef817 */
[----:B------:R-:W-:-:S03]  /*0d40*/  DFMA R28, R26, -R18, 1 ;  /* 0x3ff000001a1c742b */ /* 0x000fc60000000812 */
[----:B------:R-:W-:-:S05]  /*0d50*/  @!P2 DFMA R24, R24, 2, -R30 ;  /* 0x400000001818a82b */ /* 0x000fca000000081e */
[----:B------:R-:W-:-:S05]  /*0d60*/  DFMA R28, R26, R28, R26 ;  /* 0x0000001c1a1c722b */ /* 0x000fca000000001a */
[----:B------:R-:W-:-:S03]  /*0d70*/  @!P2 LOP3.LUT R39, R25, 0x7ff00000, RZ, 0xc0, !PT ;  /* 0x7ff000001927a812 */ /* 0x000fc600078ec0ff */
[----:B------:R-:W-:Y:S02]  /*0d80*/  DMUL R26, R28, R24 ;  /* 0x000000181c1a7228 */ /* 0x000fe40000000000 */
[----:B------:R-:W-:-:S05]  /*0d90*/  VIADD R40, R39, 0xffffffff ;  /* 0xffffffff27287836 */ /* 0x000fca0000000000 */
[----:B------:R-:W-:Y:S01]  /*0da0*/  ISETP.GT.U32.AND P0, PT, R40, 0x7feffffe, PT ;  /* 0x7feffffe2800780c */ /* 0x000fe20003f04070 */
[----:B------:R-:W-:Y:S01]  /*0db0*/  VIADD R40, R38, 0xffffffff ;  /* 0xffffffff26287836 */ /* 0x000fe20000000000 */
[----:B------:R-:W-:-:S04]  /*0dc0*/  DFMA R30, R26, -R18, R24 ;  /* 0x800000121a1e722b */ /* 0x000fc80000000018 */
[----:B------:R-:W-:-:S04]  /*0dd0*/  ISETP.GT.U32.OR P0, PT, R40, 0x7feffffe, P0 ;  /* 0x7feffffe2800780c */ /* 0x000fc80000704470 */
[----:B------:R-:W-:-:S09]  /*0de0*/  DFMA R30, R28, R30, R26 ;  /* 0x0000001e1c1e722b */ /* 0x000fd2000000001a */
[----:B------:R-:W-:Y:S05]  /*0df0*/  @P0 BRA `(.L_x_75) ;  /* 0x0000000000700947 */ /* 0x000fea0003800000 */
[----:B------:R-:W-:Y:S02]  /*0e00*/  LOP3.LUT R26, R23, 0x7ff00000, RZ, 0xc0, !PT ;  /* 0x7ff00000171a7812 */ /* 0x000fe400078ec0ff */
        /* <DEDUP_REMOVED lines=27> */
.L_x_75:
        /* <DEDUP_REMOVED lines=16> */
.L_x_78:
[----:B------:R-:W-:Y:S01]  /*10c0*/  LOP3.LUT R27, R21, 0x80000, RZ, 0xfc, !PT ;  /* 0x00080000151b7812 */ /* 0x000fe200078efcff */
[----:B------:R-:W-:Y:S01]  /*10d0*/  IMAD.MOV.U32 R26, RZ, RZ, R20 ;  /* 0x000000ffff1a7224 */ /* 0x000fe200078e0014 */
[----:B------:R-:W-:Y:S06]  /*10e0*/  BRA `(.L_x_76) ;  /* 0x0000000000087947 */ /* 0x000fec0003800000 */
.L_x_77:
[----:B------:R-:W-:Y:S01]  /*10f0*/  LOP3.LUT R27, R23, 0x80000, RZ, 0xfc, !PT ;  /* 0x00080000171b7812 */ /* 0x000fe200078efcff */
[----:B------:R-:W-:-:S07]  /*1100*/  IMAD.MOV.U32 R26, RZ, RZ, R22 ;  /* 0x000000ffff1a7224 */ /* 0x000fce00078e0016 */
.L_x_76:
[----:B------:R-:W-:Y:S05]  /*1110*/  BSYNC.RECONVERGENT B4 ;  /* 0x0000000000047941 */ /* 0x000fea0003800200 */
.L_x_74:
[----:B------:R-:W-:Y:S02]  /*1120*/  IMAD.MOV.U32 R18, RZ, RZ, R0 ;  /* 0x000000ffff127224 */ /* 0x000fe400078e0000 */
[----:B------:R-:W-:-:S04]  /*1130*/  IMAD.MOV.U32 R19, RZ, RZ, 0x0 ;  /* 0x00000000ff137424 */ /* 0x000fc800078e00ff */
[----:B------:R-:W-:Y:S05]  /*1140*/  RET.REL.NODEC R18 `(_Z18ParticleGenerationP7i2dGridS0_P10PopulationPiii) ;  /* 0xffffffec12ac7950 */ /* 0x000fea0003c3ffff */
.L_x_79:
        /* <DEDUP_REMOVED lines=11> */
.L_x_154:


//--------------------- .text._Z15CountPopulationiPiS_ii --------------------------
	.section	.text._Z15CountPopulationiPiS_ii,"ax",@progbits
	.align	128
        .global         _Z15CountPopulationiPiS_ii
        .type           _Z15CountPopulationiPiS_ii,@function
        .size           _Z15CountPopulationiPiS_ii,(.L_x_165 - _Z15CountPopulationiPiS_ii)
        .other          _Z15CountPopulationiPiS_ii,@"STO_CUDA_ENTRY STV_DEFAULT"
_Z15CountPopulationiPiS_ii:
.text._Z15CountPopulationiPiS_ii:
[----:B------:R-:W-:Y:S01]  /*0000*/  LDC R1, c[0x0][0x37c] ;  /* 0x0000df00ff017b82 */ /* 0x000fe20000000800 */
[----:B------:R-:W0:Y:S07]  /*0010*/  S2R R3, SR_TID.X ;  /* 0x0000000000037919 */ /* 0x000e2e0000002100 */
[----:B------:R-:W0:Y:S02]  /*0020*/  LDC R0, c[0x0][0x360] ;  /* 0x0000d800ff007b82 */ /* 0x000e240000000800 */
[----:B0-----:R-:W-:-:S13]  /*0030*/  ISETP.GE.U32.AND P0, PT, R3, R0, PT ;  /* 0x000000000300720c */ /* 0x001fda0003f06070 */
[----:B------:R-:W-:Y:S05]  /*0040*/  @P0 EXIT ;  /* 0x000000000000094d */ /* 0x000fea0003800000 */
[----:B------:R-:W0:Y:S01]  /*0050*/  I2F.U32.RP R2, R0 ;  /* 0x0000000000027306 */ /* 0x000e220000209000 */
[----:B------:R-:W1:Y:S01]  /*0060*/  LDCU UR4, c[0x0][0x380] ;  /* 0x00007000ff0477ac */ /* 0x000e620008000800 */
[----:B------:R-:W-:Y:S01]  /*0070*/  ISETP.NE.U32.AND P2, PT, R0, RZ, PT ;  /* 0x000000ff0000720c */ /* 0x000fe20003f45070 */
[----:B------:R-:W-:Y:S01]  /*0080*/  BSSY.RECONVERGENT B0, `(.L_x_80) ;  /* 0x000005a000007945 */ /* 0x000fe20003800200 */
[----:B------:R-:W2:Y:S01]  /*0090*/  LDCU.64 UR8, c[0x0][0x358] ;  /* 0x00006b00ff0877ac */ /* 0x000ea20008000a00 */
[----:B------:R-:W3:Y:S01]  /*00a0*/  LDCU.64 UR6, c[0x0][0x398] ;  /* 0x00007300ff0677ac */ /* 0x000ee20008000a00 */
[----:B------:R-:W4:Y:S02]  /*00b0*/  LDCU.64 UR10, c[0x0][0x398] ;  /* 0x00007300ff0a77ac */ /* 0x000f240008000a00 */
[----:B0-----:R-:W0:Y:S02]  /*00c0*/  MUFU.RCP R2, R2 ;  /* 0x0000000200027308 */ /* 0x001e240000001000 */
[----:B0-----:R-:W-:-:S06]  /*00d0*/  VIADD R4, R2, 0xffffffe ;  /* 0x0ffffffe02047836 */ /* 0x001fcc0000000000 */
[----:B------:R0:W5:Y:S02]  /*00e0*/  F2I.FTZ.U32.TRUNC.NTZ R5, R4 ;  /* 0x0000000400057305 */ /* 0x000164000021f000 */
[----:B0-----:R-:W-:Y:S02]  /*00f0*/  IMAD.MOV.U32 R4, RZ, RZ, RZ ;  /* 0x000000ffff047224 */ /* 0x001fe400078e00ff */
[----:B-----5:R-:W-:-:S04]  /*0100*/  IMAD.MOV R7, RZ, RZ, -R5 ;  /* 0x000000ffff077224 */ /* 0x020fc800078e0a05 */
[----:B------:R-:W-:-:S04]  /*0110*/  IMAD R7, R7, R0, RZ ;  /* 0x0000000007077224 */ /* 0x000fc800078e02ff */
[----:B------:R-:W-:-:S06]  /*0120*/  IMAD.HI.U32 R5, R5, R7, R4 ;  /* 0x0000000705057227 */ /* 0x000fcc00078e0004 */
[----:B-1----:R-:W-:-:S04]  /*0130*/  IMAD.HI.U32 R5, R5, UR4, RZ ;  /* 0x0000000405057c27 */ /* 0x002fc8000f8e00ff */
        /* <DEDUP_REMOVED lines=10> */
[----:B------:R-:W-:-:S05]  /*01e0*/  IMAD R2, R0, R7, UR4 ;  /* 0x0000000400027e24 */ /* 0x000fca000f8e0207 */
[----:B------:R-:W-:-:S13]  /*01f0*/  ISETP.GE.U32.AND P0, PT, R3, R2, PT ;  /* 0x000000020300720c */ /* 0x000fda0003f06070 */
[----:B------:R-:W-:Y:S01]  /*0200*/  @P0 IMAD.MOV R4, RZ, RZ, R5 ;  /* 0x000000ffff040224 */ /* 0x000fe200078e0205 */
[----:B------:R-:W-:-:S04]  /*0210*/  SEL R5, R2, RZ, P0 ;  /* 0x000000ff02057207 */ /* 0x000fc80000000000 */
[----:B------:R-:W-:-:S13]  /*0220*/  ISETP.GE.AND P1, PT, R4, 0x1, PT ;  /* 0x000000010400780c */ /* 0x000fda0003f26270 */
[----:B--234-:R-:W-:Y:S05]  /*0230*/  @!P1 BRA `(.L_x_81) ;  /* 0x0000000000f89947 */ /* 0x01cfea0003800000 */
[----:B------:R-:W-:Y:S01]  /*0240*/  IMAD R6, R3, R4, RZ ;  /* 0x0000000403067224 */ /* 0x000fe200078e02ff */
[----:B------:R-:W0:Y:S01]  /*0250*/  S2UR UR5, SR_CgaCtaId ;  /* 0x00000000000579c3 */ /* 0x000e220000008800 */
[----:B------:R-:W-:Y:S01]  /*0260*/  UMOV UR4, 0x400 ;  /* 0x0000040000047882 */ /* 0x000fe20000000000 */
[----:B------:R-:W-:Y:S01]  /*0270*/  BSSY.RECONVERGENT B1, `(.L_x_82) ;  /* 0x000001a000017945 */ /* 0x000fe20003800200 */
[----:B------:R-:W-:-:S04]  /*0280*/  IMAD.IADD R11, R6, 0x1, R5 ;  /* 0x00000001060b7824 */ /* 0x000fc800078e0205 */
[----:B------:R-:W-:Y:S02]  /*0290*/  IMAD.IADD R2, R11, 0x1, R4 ;  /* 0x000000010b027824 */ /* 0x000fe400078e0204 */
[----:B------:R-:W-:-:S03]  /*02a0*/  IMAD.MOV.U32 R7, RZ, RZ, R11 ;  /* 0x000000ffff077224 */ /* 0x000fc600078e000b */
[----:B------:R-:W-:-:S04]  /*02b0*/  VIADDMNMX R4, R11, 0x1, R2, !PT ;  /* 0x000000010b047846 */ /* 0x000fc80007800102 */
[----:B------:R-:W-:Y:S01]  /*02c0*/  IADD3 R5, PT, PT, R5, R6, -R4 ;  /* 0x0000000605057210 */ /* 0x000fe20007ffe804 */
[----:B------:R-:W-:-:S03]  /*02d0*/  IMAD.IADD R4, R4, 0x1, -R11 ;  /* 0x0000000104047824 */ /* 0x000fc600078e0a0b */
[----:B------:R-:W-:Y:S02]  /*02e0*/  ISETP.GT.U32.AND P1, PT, R5, -0x4, PT ;  /* 0xfffffffc0500780c */ /* 0x000fe40003f24070 */
[----:B------:R-:W-:Y:S01]  /*02f0*/  LOP3.LUT P0, R4, R4, 0x3, RZ, 0xc0, !PT ;  /* 0x0000000304047812 */ /* 0x000fe2000780c0ff */
[----:B0-----:R-:W-:-:S06]  /*0300*/  ULEA UR4, UR5, UR4, 0x18 ;  /* 0x0000000405047291 */ /* 0x001fcc000f8ec0ff */
[----:B------:R-:W-:-:S06]  /*0310*/  LEA R6, R3, UR4, 0x2 ;  /* 0x0000000403067c11 */ /* 0x000fcc000f8e10ff */
[----:B------:R-:W-:Y:S05]  /*0320*/  @!P0 BRA `(.L_x_83) ;  /* 0x0000000000388947 */ /* 0x000fea0003800000 */
[----:B------:R-:W0:Y:S01]  /*0330*/  LDC.64 R8, c[0x0][0x388] ;  /* 0x0000e200ff087b82 */ /* 0x000e220000000a00 */
[--C-:B------:R-:W-:Y:S02]  /*0340*/  IMAD.IADD R7, R11, 0x1, R4.reuse ;  /* 0x000000010b077824 */ /* 0x100fe400078e0204 */
[----:B------:R-:W-:-:S07]  /*0350*/  IMAD.MOV R10, RZ, RZ, -R4 ;  /* 0x000000ffff0a7224 */ /* 0x000fce00078e0a04 */
.L_x_84:
[----:B0-----:R-:W-:-:S06]  /*0360*/  IMAD.WIDE R4, R11, 0x4, R8 ;  /* 0x000000040b047825 */ /* 0x001fcc00078e0208 */
[----:B------:R-:W2:Y:S01]  /*0370*/  LDG.E R4, desc[UR8][R4.64] ;  /* 0x0000000804047981 */ /* 0x000ea2000c1e1900 */
[----:B------:R-:W-:Y:S02]  /*0380*/  VIADD R10, R10, 0x1 ;  /* 0x000000010a0a7836 */ /* 0x000fe40000000000 */
[----:B------:R-:W-:Y:S01]  /*0390*/  VIADD R11, R11, 0x1 ;  /* 0x000000010b0b7836 */ /* 0x000fe20000000000 */
[----:B--2---:R-:W-:-:S04]  /*03a0*/  ISETP.GT.AND P0, PT, R4, UR7, PT ;  /* 0x0000000704007c0c */ /* 0x004fc8000bf04270 */
[----:B------:R-:W-:-:S13]  /*03b0*/  ISETP.LT.OR P0, PT, R4, UR6, P0 ;  /* 0x0000000604007c0c */ /* 0x000fda0008701670 */
[----:B------:R-:W0:Y:S02]  /*03c0*/  @!P0 LDS R12, [R6] ;  /* 0x00000000060c8984 */ /* 0x000e240000000800 */
[----:B0-----:R-:W-:-:S05]  /*03d0*/  @!P0 VIADD R13, R12, 0x1 ;  /* 0x000000010c0d8836 */ /* 0x001fca0000000000 */
[----:B------:R1:W-:Y:S01]  /*03e0*/  @!P0 STS [R6], R13 ;  /* 0x0000000d06008388 */ /* 0x0003e20000000800 */
[----:B------:R-:W-:-:S13]  /*03f0*/  ISETP.NE.AND P0, PT, R10, RZ, PT ;  /* 0x000000ff0a00720c */ /* 0x000fda0003f05270 */
[----:B-1----:R-:W-:Y:S05]  /*0400*/  @P0 BRA `(.L_x_84) ;  /* 0xfffffffc00d40947 */ /* 0x002fea000383ffff */
.L_x_83:
[----:B------:R-:W-:Y:S05]  /*0410*/  BSYNC.RECONVERGENT B1 ;  /* 0x0000000000017941 */ /* 0x000fea0003800200 */
.L_x_82:
[----:B------:R-:W-:Y:S05]  /*0420*/  @P1 BRA `(.L_x_81) ;  /* 0x00000000007c1947 */ /* 0x000fea0003800000 */
[----:B------:R-:W0:Y:S02]  /*0430*/  LDC.64 R4, c[0x0][0x388] ;  /* 0x0000e200ff047b82 */ /* 0x000e240000000a00 */
[----:B0-----:R-:W-:-:S05]  /*0440*/  IADD3 R4, P0, PT, R4, 0x8, RZ ;  /* 0x0000000804047810 */ /* 0x001fca0007f1e0ff */
[----:B------:R-:W-:-:S08]  /*0450*/  IMAD.X R5, RZ, RZ, R5, P0 ;  /* 0x000000ffff057224 */ /* 0x000fd000000e0605 */
.L_x_85:
[----:B------:R-:W-:-:S05]  /*0460*/  IMAD.WIDE R8, R7, 0x4, R4 ;  /* 0x0000000407087825 */ /* 0x000fca00078e0204 */
[----:B------:R-:W2:Y:S04]  /*0470*/  LDG.E R10, desc[UR8][R8.64+-0x8] ;  /* 0xfffff808080a7981 */ /* 0x000ea8000c1e1900 */
[----:B------:R-:W3:Y:S04]  /*0480*/  LDG.E R11, desc[UR8][R8.64+-0x4] ;  /* 0xfffffc08080b7981 */ /* 0x000ee8000c1e1900 */
[----:B------:R-:W4:Y:S04]  /*0490*/  LDG.E R12, desc[UR8][R8.64] ;  /* 0x00000008080c7981 */ /* 0x000f28000c1e1900 */
[----:B------:R0:W5:Y:S01]  /*04a0*/  LDG.E R13, desc[UR8][R8.64+0x4] ;  /* 0x00000408080d7981 */ /* 0x000162000c1e1900 */
[----:B------:R-:W-:Y:S01]  /*04b0*/  VIADD R7, R7, 0x4 ;  /* 0x0000000407077836 */ /* 0x000fe20000000000 */
[----:B--2---:R-:W-:-:S04]  /*04c0*/  ISETP.GT.AND P0, PT, R10, UR11, PT ;  /* 0x0000000b0a007c0c */ /* 0x004fc8000bf04270 */
[----:B------:R-:W-:Y:S02]  /*04d0*/  ISETP.LT.OR P1, PT, R10, UR10, P0 ;  /* 0x0000000a0a007c0c */ /* 0x000fe40008721670 */
[----:B---3--:R-:W-:-:S04]  /*04e0*/  ISETP.GT.AND P0, PT, R11, UR11, PT ;  /* 0x0000000b0b007c0c */ /* 0x008fc8000bf04270 */
[----:B------:R-:W-:-:S07]  /*04f0*/  ISETP.LT.OR P0, PT, R11, UR10, P0 ;  /* 0x0000000a0b007c0c */ /* 0x000fce0008701670 */
[----:B------:R-:W1:Y:S02]  /*0500*/  @!P1 LDS R10, [R6] ;  /* 0x00000000060a9984 */ /* 0x000e640000000800 */
[----:B-1----:R-:W-:-:S05]  /*0510*/  @!P1 VIADD R11, R10, 0x1 ;  /* 0x000000010a0b9836 */ /* 0x002fca0000000000 */
[----:B------:R-:W-:Y:S01]  /*0520*/  @!P1 STS [R6], R11 ;  /* 0x0000000b06009388 */ /* 0x000fe20000000800 */
[----:B----4-:R-:W-:-:S03]  /*0530*/  ISETP.GT.AND P1, PT, R12, UR11, PT ;  /* 0x0000000b0c007c0c */ /* 0x010fc6000bf24270 */
[----:B------:R-:W0:Y:S01]  /*0540*/  @!P0 LDS R10, [R6] ;  /* 0x00000000060a8984 */ /* 0x000e220000000800 */
[----:B------:R-:W-:Y:S01]  /*0550*/  ISETP.LT.OR P1, PT, R12, UR10, P1 ;  /* 0x0000000a0c007c0c */ /* 0x000fe20008f21670 */
[----:B0-----:R-:W-:-:S05]  /*0560*/  @!P0 VIADD R9, R10, 0x1 ;  /* 0x000000010a098836 */ /* 0x001fca0000000000 */
[----:B------:R-:W-:Y:S01]  /*0570*/  @!P0 STS [R6], R9 ;  /* 0x0000000906008388 */ /* 0x000fe20000000800 */
[----:B-----5:R-:W-:-:S06]  /*0580*/  ISETP.GT.AND P0, PT, R13, UR11, PT ;  /* 0x0000000b0d007c0c */ /* 0x020fcc000bf04270 */
[----:B------:R-:W0:Y:S01]  /*0590*/  @!P1 LDS R8, [R6] ;  /* 0x0000000006089984 */ /* 0x000e220000000800 */
[----:B------:R-:W-:Y:S01]  /*05a0*/  ISETP.LT.OR P0, PT, R13, UR10, P0 ;  /* 0x0000000a0d007c0c */ /* 0x000fe20008701670 */
[----:B0-----:R-:W-:-:S05]  /*05b0*/  @!P1 VIADD R13, R8, 0x1 ;  /* 0x00000001080d9836 */ /* 0x001fca0000000000 */
[----:B------:R-:W-:Y:S07]  /*05c0*/  @!P1 STS [R6], R13 ;  /* 0x0000000d06009388 */ /* 0x000fee0000000800 */
[----:B------:R-:W0:Y:S02]  /*05d0*/  @!P0 LDS R11, [R6] ;  /* 0x00000000060b8984 */ /* 0x000e240000000800 */
[----:B0-----:R-:W-:-:S05]  /*05e0*/  @!P0 VIADD R11, R11, 0x1 ;  /* 0x000000010b0b8836 */ /* 0x001fca0000000000 */
[----:B------:R0:W-:Y:S01]  /*05f0*/  @!P0 STS [R6], R11 ;  /* 0x0000000b06008388 */ /* 0x0001e20000000800 */
[----:B------:R-:W-:-:S13]  /*0600*/  ISETP.GE.AND P0, PT, R7, R2, PT ;  /* 0x000000020700720c */ /* 0x000fda0003f06270 */
[----:B0-----:R-:W-:Y:S05]  /*0610*/  @!P0 BRA `(.L_x_85) ;  /* 0xfffffffc00908947 */ /* 0x001fea000383ffff */
.L_x_81:
[----:B------:R-:W-:Y:S05]  /*0620*/  BSYNC.RECONVERGENT B0 ;  /* 0x0000000000007941 */ /* 0x000fea0003800200 */
.L_x_80:
[----:B------:R-:W-:Y:S01]  /*0630*/  BAR.SYNC.DEFER_BLOCKING 0x0 ;  /* 0x0000000000007b1d */ /* 0x000fe20000010000 */
[----:B------:R-:W-:-:S13]  /*0640*/  ISETP.NE.AND P0, PT, R3, RZ, PT ;  /* 0x000000ff0300720c */ /* 0x000fda0003f05270 */
[----:B------:R-:W-:Y:S05]  /*0650*/  @P0 EXIT ;  /* 0x000000000000094d */ /* 0x000fea0003800000 */
[----:B------:R-:W0:Y:S01]  /*0660*/  S2UR UR5, SR_CgaCtaId ;  /* 0x00000000000579c3 */ /* 0x000e220000008800 */
[----:B------:R-:W-:Y:S01]  /*0670*/  UMOV UR4, 0x400 ;  /* 0x0000040000047882 */ /* 0x000fe20000000000 */
[----:B------:R-:W-:-:S06]  /*0680*/  ISETP.GE.U32.AND P0, PT, R0, 0x2, PT ;  /* 0x000000020000780c */ /* 0x000fcc0003f06070 */
[----:B------:R-:W1:Y:S01]  /*0690*/  LDC.64 R2, c[0x0][0x390] ;  /* 0x0000e400ff027b82 */ /* 0x000e620000000a00 */
[----:B0-----:R-:W-:-:S09]  /*06a0*/  ULEA UR5, UR5, UR4, 0x18 ;  /* 0x0000000405057291 */ /* 0x001fd2000f8ec0ff */
[----:B------:R-:W1:Y:S04]  /*06b0*/  LDS R21, [UR5] ;  /* 0x00000005ff157984 */ /* 0x000e680008000800 */
[----:B-1----:R0:W-:Y:S01]  /*06c0*/  STG.E desc[UR8][R2.64], R21 ;  /* 0x0000001502007986 */ /* 0x0021e2000c101908 */
[----:B------:R-:W-:Y:S05]  /*06d0*/  @!P0 EXIT ;  /* 0x000000000000894d */ /* 0x000fea0003800000 */
[C---:B------:R-:W-:Y:S01]  /*06e0*/  VIADD R4, R0.reuse, 0xfffffffe ;  /* 0xfffffffe00047836 */ /* 0x040fe20000000000 */
[----:B------:R-:W-:Y:S01]  /*06f0*/  UMOV UR4, 0x1 ;  /* 0x0000000100047882 */ /* 0x000fe20000000000 */
[----:B------:R-:W-:-:S03]  /*0700*/  VIADD R0, R0, 0xffffffff ;  /* 0xffffffff00007836 */ /* 0x000fc60000000000 */
[----:B------:R-:W-:Y:S02]  /*0710*/  ISETP.GE.U32.AND P0, PT, R4, 0xf, PT ;  /* 0x0000000f0400780c */ /* 0x000fe40003f06070 */
[----:B------:R-:W-:-:S11]  /*0720*/  LOP3.LUT R22, R0, 0xf, RZ, 0xc0, !PT ;  /* 0x0000000f00167812 */ /* 0x000fd600078ec0ff */
[----:B------:R-:W-:Y:S05]  /*0730*/  @!P0 BRA `(.L_x_86) ;  /* 0x00000000005c8947 */ /* 0x000fea0003800000 */
[----:B------:R-:W-:Y:S01]  /*0740*/  LOP3.LUT R20, R0, 0xfffffff0, RZ, 0xc0, !PT ;  /* 0xfffffff000147812 */ /* 0x000fe200078ec0ff */
[----:B------:R-:W-:Y:S01]  /*0750*/  UIADD3 UR6, UPT, UPT, UR5, 0x20, URZ ;  /* 0x0000002005067890 */ /* 0x000fe2000fffe0ff */
[----:B------:R-:W-:-:S03]  /*0760*/  UMOV UR4, URZ ;  /* 0x000000ff00047c82 */ /* 0x000fc60008000000 */
[----:B------:R-:W-:-:S08]  /*0770*/  IMAD.MOV R20, RZ, RZ, -R20 ;  /* 0x000000ffff147224 */ /* 0x000fd000078e0a14 */
.L_x_87:
[----:B------:R-:W1:Y:S01]  /*0780*/  LDS.128 R4, [UR6+-0x20] ;  /* 0xffffe006ff047984 */ /* 0x000e620008000c00 */
[----:B------:R-:W-:Y:S01]  /*0790*/  VIADD R20, R20, 0x10 ;  /* 0x0000001014147836 */ /* 0x000fe20000000000 */
[----:B------:R-:W-:Y:S02]  /*07a0*/  UIADD3 UR4, UPT, UPT, UR4, 0x10, URZ ;  /* 0x0000001004047890 */ /* 0x000fe4000fffe0ff */
[----:B------:R-:W2:Y:S02]  /*07b0*/  LDS.128 R8, [UR6+-0x10] ;  /* 0xfffff006ff087984 */ /* 0x000ea40008000c00 */
[----:B------:R-:W-:Y:S02]  /*07c0*/  ISETP.NE.AND P0, PT, R20, RZ, PT ;  /* 0x000000ff1400720c */ /* 0x000fe40003f05270 */
[----:B------:R-:W3:Y:S04]  /*07d0*/  LDS.128 R12, [UR6] ;  /* 0x00000006ff0c7984 */ /* 0x000ee80008000c00 */
[----:B------:R-:W4:Y:S04]  /*07e0*/  LDS.128 R16, [UR6+0x10] ;  /* 0x00001006ff107984 */ /* 0x000f280008000c00 */
[----:B------:R-:W0:Y:S01]  /*07f0*/  LDS R23, [UR6+0x20] ;  /* 0x00002006ff177984 */ /* 0x000e220008000800 */
[----:B------:R-:W-:Y:S01]  /*0800*/  UIADD3 UR6, UPT, UPT, UR6, 0x40, URZ ;  /* 0x0000004006067890 */ /* 0x000fe2000fffe0ff */
[----:B-1----:R-:W-:-:S04]  /*0810*/  IADD3 R5, PT, PT, R6, R21, R5 ;  /* 0x0000001506057210 */ /* 0x002fc80007ffe005 */
[----:B--2---:R-:W-:-:S04]  /*0820*/  IADD3 R5, PT, PT, R8, R5, R7 ;  /* 0x0000000508057210 */ /* 0x004fc80007ffe007 */
[----:B------:R-:W-:-:S04]  /*0830*/  IADD3 R5, PT, PT, R10, R5, R9 ;  /* 0x000000050a057210 */ /* 0x000fc80007ffe009 */
[----:B---3--:R-:W-:-:S04]  /*0840*/  IADD3 R5, PT, PT, R12, R5, R11 ;  /* 0x000000050c057210 */ /* 0x008fc80007ffe00b */
[----:B------:R-:W-:-:S04]  /*0850*/  IADD3 R5, PT, PT, R14, R5, R13 ;  /* 0x000000050e057210 */ /* 0x000fc80007ffe00d */
[----:B----4-:R-:W-:-:S04]  /*0860*/  IADD3 R5, PT, PT, R16, R5, R15 ;  /* 0x0000000510057210 */ /* 0x010fc80007ffe00f */
[----:B------:R-:W-:-:S04]  /*0870*/  IADD3 R18, PT, PT, R18, R5, R17 ;  /* 0x0000000512127210 */ /* 0x000fc80007ffe011 */
[----:B0-----:R-:W-:Y:S01]  /*0880*/  IADD3 R21, PT, PT, R23, R18, R19 ;  /* 0x0000001217157210 */ /* 0x001fe20007ffe013 */
[----:B------:R-:W-:Y:S06]  /*0890*/  @P0 BRA `(.L_x_87) ;  /* 0xfffffffc00b80947 */ /* 0x000fec000383ffff */
[----:B------:R-:W-:-:S12]  /*08a0*/  UIADD3 UR4, UPT, UPT, UR4, 0x1, URZ ;  /* 0x0000000104047890 */ /* 0x000fd8000fffe0ff */
.L_x_86:
[----:B------:R-:W-:-:S13]  /*08b0*/  ISETP.NE.AND P0, PT, R22, RZ, PT ;  /* 0x000000ff1600720c */ /* 0x000fda0003f05270 */
[----:B------:R-:W-:Y:S05]  /*08c0*/  @!P0 BRA `(.L_x_88) ;  /* 0x0000000000a08947 */ /* 0x000fea0003800000 */
[----:B------:R-:W-:Y:S02]  /*08d0*/  ISETP.GE.U32.AND P0, PT, R22, 0x8, PT ;  /* 0x000000081600780c */ /* 0x000fe40003f06070 */
[----:B------:R-:W-:-:S04]  /*08e0*/  LOP3.LUT R12, R0, 0x7, RZ, 0xc0, !PT ;  /* 0x00000007000c7812 */ /* 0x000fc800078ec0ff */
[----:B------:R-:W-:-:S07]  /*08f0*/  ISETP.NE.AND P1, PT, R12, RZ, PT ;  /* 0x000000ff0c00720c */ /* 0x000fce0003f25270 */
[----:B------:R-:W-:Y:S06]  /*0900*/  @!P0 BRA `(.L_x_89) ;  /* 0x0000000000388947 */ /* 0x000fec0003800000 */
[----:B------:R-:W-:Y:S02]  /*0910*/  ULEA UR6, UR4, UR5, 0x2 ;  /* 0x0000000504067291 */ /* 0x000fe4000f8e10ff */
[----:B------:R-:W-:-:S07]  /*0920*/  UIADD3 UR4, UPT, UPT, UR4, 0x8, URZ ;  /* 0x0000000804047890 */ /* 0x000fce000fffe0ff */
[----:B------:R-:W-:Y:S04]  /*0930*/  LDS R4, [UR6] ;  /* 0x00000006ff047984 */ /* 0x000fe80008000800 */
[----:B------:R-:W1:Y:S04]  /*0940*/  LDS R5, [UR6+0x4] ;  /* 0x00000406ff057984 */ /* 0x000e680008000800 */
[----:B------:R-:W-:Y:S04]  /*0950*/  LDS R7, [UR6+0x8] ;  /* 0x00000806ff077984 */ /* 0x000fe80008000800 */
[----:B------:R-:W2:Y:S04]  /*0960*/  LDS R6, [UR6+0xc] ;  /* 0x00000c06ff067984 */ /* 0x000ea80008000800 */
[----:B------:R-:W-:Y:S04]  /*0970*/  LDS R9, [UR6+0x10] ;  /* 0x00001006ff097984 */ /* 0x000fe80008000800 */
[----:B------:R-:W3:Y:S04]  /*0980*/  LDS R8, [UR6+0x14] ;  /* 0x00001406ff087984 */ /* 0x000ee80008000800 */
[----:B------:R-:W-:Y:S04]  /*0990*/  LDS R11, [UR6+0x18] ;  /* 0x00001806ff0b7984 */ /* 0x000fe80008000800 */
[----:B------:R-:W0:Y:S01]  /*09a0*/  LDS R10, [UR6+0x1c] ;  /* 0x00001c06ff0a7984 */ /* 0x000e220008000800 */
[----:B-1----:R-:W-:-:S04]  /*09b0*/  IADD3 R4, PT, PT, R5, R21, R4 ;  /* 0x0000001505047210 */ /* 0x002fc80007ffe004 */
[----:B--2---:R-:W-:-:S04]  /*09c0*/  IADD3 R4, PT, PT, R6, R4, R7 ;  /* 0x0000000406047210 */ /* 0x004fc80007ffe007 */
[----:B---3--:R-:W-:-:S04]  /*09d0*/  IADD3 R4, PT, PT, R8, R4, R9 ;  /* 0x0000000408047210 */ /* 0x008fc80007ffe009 */
[----:B0-----:R-:W-:-:S07]  /*09e0*/  IADD3 R21, PT, PT, R10, R4, R11 ;  /* 0x000000040a157210 */ /* 0x001fce0007ffe00b */
.L_x_89:
        /* <DEDUP_REMOVED lines=10> */
[----:B------:R-:W0:Y:S01]  /*0a90*/  LDS R6, [UR6+0xc] ;  /* 0x00000c06ff067984 */ /* 0x000e220008000800 */
[----:B-1----:R-:W-:-:S04]  /*0aa0*/  IADD3 R4, PT, PT, R5, R21, R4 ;  /* 0x0000001505047210 */ /* 0x002fc80007ffe004 */
[----:B0-----:R-:W-:-:S07]  /*0ab0*/  IADD3 R21, PT, PT, R6, R4, R7 ;  /* 0x0000000406157210 */ /* 0x001fce0007ffe007 */
.L_x_90:
[----:B------:R-:W-:Y:S05]  /*0ac0*/  @!P1 BRA `(.L_x_88) ;  /* 0x0000000000209947 */ /* 0x000fea0003800000 */
[----:B------:R-:W-:Y:S01]  /*0ad0*/  IMAD.MOV R0, RZ, RZ, -R0 ;  /* 0x000000ffff007224 */ /* 0x000fe200078e0a00 */
[----:B------:R-:W-:-:S12]  /*0ae0*/  ULEA UR4, UR4, UR5, 0x2 ;  /* 0x0000000504047291 */ /* 0x000fd8000f8e10ff */
.L_x_91:
[----:B------:R-:W0:Y:S01]  /*0af0*/  LDS R4, [UR4] ;  /* 0x00000004ff047984 */ /* 0x000e220008000800 */
[----:B------:R-:W-:Y:S01]  /*0b00*/  VIADD R0, R0, 0x1 ;  /* 0x0000000100007836 */ /* 0x000fe20000000000 */
[----:B------:R-:W-:-:S04]  /*0b10*/  UIADD3 UR4, UPT, UPT, UR4, 0x4, URZ ;  /* 0x0000000404047890 */ /* 0x000fc8000fffe0ff */
[----:B------:R-:W-:Y:S01]  /*0b20*/  ISETP.NE.AND P0, PT, R0, RZ, PT ;  /* 0x000000ff0000720c */ /* 0x000fe20003f05270 */
[----:B0-----:R-:W-:-:S12]  /*0b30*/  IMAD.IADD R21, R4, 0x1, R21 ;  /* 0x0000000104157824 */ /* 0x001fd800078e0215 */
[----:B------:R-:W-:Y:S05]  /*0b40*/  @P0 BRA `(.L_x_91) ;  /* 0xfffffffc00e80947 */ /* 0x000fea000383ffff */
.L_x_88:
[----:B------:R-:W-:Y:S01]  /*0b50*/  STG.E desc[UR8][R2.64], R21 ;  /* 0x0000001502007986 */ /* 0x000fe2000c101908 */
[----:B------:R-:W-:Y:S05]  /*0b60*/  EXIT ;  /* 0x000000000000794d */ /* 0x000fea0003800000 */
.L_x_92:
        /* <DEDUP_REMOVED lines=9> */
.L_x_165:


//--------------------- .text._Z15GeneratingFieldP7i2dGridiPi --------------------------
	.section	.text._Z15GeneratingFieldP7i2dGridiPi,"ax",@progbits
	.align	128
        .global         _Z15GeneratingFieldP7i2dGridiPi
        .type           _Z15GeneratingFieldP7i2dGridiPi,@function
        .size           _Z15GeneratingFieldP7i2dGridiPi,(.L_x_155 - _Z15GeneratingFieldP7i2dGridiPi)
        .other          _Z15GeneratingFieldP7i2dGridiPi,@"STO_CUDA_ENTRY STV_DEFAULT"
_Z15GeneratingFieldP7i2dGridiPi:
.text._Z15GeneratingFieldP7i2dGridiPi:
[----:B------:R-:W-:Y:S08]  /*0000*/  LDC R1, c[0x0][0x37c] ;  /* 0x0000df00ff017b82 */ /* 0x000ff00000000800 */
[----:B------:R-:W0:Y:S01]  /*0010*/  LDC.64 R2, c[0x0][0x380] ;  /* 0x0000e000ff027b82 */ /* 0x000e220000000a00 */
[----:B------:R-:W0:Y:S02]  /*0020*/  LDCU.64 UR4, c[0x0][0x358] ;  /* 0x00006b00ff0477ac */ /* 0x000e240008000a00 */
[----:B0-----:R-:W2:Y:S05]  /*0030*/  LDG.E.64 R2, desc[UR4][R2.64] ;  /* 0x0000000402027981 */ /* 0x001eaa000c1e1b00 */
[----:B------:R-:W0:Y:S01]  /*0040*/  LDC R4, c[0x0][0x360] ;  /* 0x0000d800ff047b82 */ /* 0x000e220000000800 */
[----:B------:R-:W1:Y:S01]  /*0050*/  S2R R7, SR_TID.Y ;  /* 0x0000000000077919 */ /* 0x000e620000002200 */
[----:B------:R-:W0:Y:S06]  /*0060*/  S2R R5, SR_TID.X ;  /* 0x0000000000057919 */ /* 0x000e2c0000002100 */
[----:B------:R-:W1:Y:S08]  /*0070*/  S2UR UR7, SR_CTAID.Y ;  /* 0x00000000000779c3 */ /* 0x000e700000002600 */
[----:B------:R-:W1:Y:S08]  /*0080*/  LDC R10, c[0x0][0x364] ;  /* 0x0000d900ff0a7b82 */ /* 0x000e700000000800 */
[----:B------:R-:W0:Y:S01]  /*0090*/  S2UR UR6, SR_CTAID.X ;  /* 0x00000000000679c3 */ /* 0x000e220000002500 */
[----:B-1----:R-:W-:-:S02]  /*00a0*/  IMAD R0, R10, UR7, R7 ;  /* 0x000000070a007c24 */ /* 0x002fc4000f8e0207 */
[----:B0-----:R-:W-:-:S03]  /*00b0*/  IMAD R5, R4, UR6, R5 ;  /* 0x0000000604057c24 */ /* 0x001fc6000f8e0205 */
[----:B--2---:R-:W-:-:S13]  /*00c0*/  ISETP.GE.AND P0, PT, R0, R3, PT ;  /* 0x000000030000720c */ /* 0x004fda0003f06270 */
[----:B------:R-:W-:Y:S05]  /*00d0*/  @P0 EXIT ;  /* 0x000000000000094d */ /* 0x000fea0003800000 */
[----:B------:R-:W-:-:S07]  /*00e0*/  MOV R8, 0x100 ;  /* 0x0000010000087802 */ /* 0x000fce0000000f00 */
[----:B------:R-:W-:Y:S05]  /*00f0*/  CALL.REL.NOINC `($__internal_3_$__cuda_sm20_dsqrt_rn_f64_mediumpath_v1) ;  /* 0x00000000008c7944 */ /* 0x000fea0003c00000 */
[----:B------:R-:W0:Y:S01]  /*0100*/  LDC R8, c[0x0][0x388] ;  /* 0x0000e200ff087b82 */ /* 0x000e220000000800 */
[----:B------:R-:W1:Y:S01]  /*0110*/  LDCU UR6, c[0x0][0x374] ;  /* 0x00006e80ff0677ac */ /* 0x000e620008000800 */
[----:B------:R-:W2:Y:S01]  /*0120*/  LDCU UR7, c[0x0][0x370] ;  /* 0x00006e00ff0777ac */ /* 0x000ea20008000800 */
[----:B-1----:R-:W-:Y:S02]  /*0130*/  IMAD R9, R10, UR6, RZ ;  /* 0x000000060a097c24 */ /* 0x002fe4000f8e02ff */
[----:B--2---:R-:W-:Y:S01]  /*0140*/  IMAD R4, R4, UR7, RZ ;  /* 0x0000000704047c24 */ /* 0x004fe2000f8e02ff */
[----:B0-----:R-:W-:-:S13]  /*0150*/  ISETP.GE.AND P0, PT, R8, 0x1, PT ;  /* 0x000000010800780c */ /* 0x001fda0003f06270 */
[----:B------:R-:W-:-:S14]  /*0160*/  DSETP.GT.OR P0, PT, R6, 2, !P0 ;  /* 0x400000000600742a */ /* 0x000fdc0004704400 */
.L_x_98:
[----:B------:R-:W-:Y:S01]  /*0170*/  ISETP.GE.AND P1, PT, R5, R2, PT ;  /* 0x000000020500720c */ /* 0x000fe20003f26270 */
[----:B------:R-:W-:-:S12]  /*0180*/  BSSY.RECONVERGENT B0, `(.L_x_93) ;  /* 0x0000016000007945 */ /* 0x000fd80003800200 */
[----:B0-----:R-:W-:Y:S05]  /*0190*/  @P1 BRA `(.L_x_94) ;  /* 0x0000000000501947 */ /* 0x001fea0003800000 */
[----:B------:R-:W-:Y:S02]  /*01a0*/  IMAD R10, R2, R0, RZ ;  /* 0x00000000020a7224 */ /* 0x000fe400078e02ff */
[----:B------:R-:W-:-:S07]  /*01b0*/  IMAD.MOV.U32 R11, RZ, RZ, R5 ;  /* 0x000000ffff0b7224 */ /* 0x000fce00078e0005 */
.L_x_97:
[----:B------:R-:W-:Y:S01]  /*01c0*/  IMAD.MOV.U32 R8, RZ, RZ, 0x1 ;  /* 0x00000001ff087424 */ /* 0x000fe200078e00ff */
[----:B0-----:R-:W-:Y:S06]  /*01d0*/  @P0 BRA `(.L_x_95) ;  /* 0x0000000000180947 */ /* 0x001fec0003800000 */
[----:B------:R-:W0:Y:S01]  /*01e0*/  LDC R7, c[0x0][0x388] ;  /* 0x0000e200ff077b82 */ /* 0x000e220000000800 */
[----:B------:R-:W-:-:S07]  /*01f0*/  MOV R6, 0x1 ;  /* 0x0000000100067802 */ /* 0x000fce0000000f00 */
.L_x_96:
[C---:B0-----:R-:W-:Y:S01]  /*0200*/  ISETP.GE.AND P1, PT, R6.reuse, R7, PT ;  /* 0x000000070600720c */ /* 0x041fe20003f26270 */
[----:B------:R-:W-:-:S12]  /*0210*/  VIADD R6, R6, 0x1 ;  /* 0x0000000106067836 */ /* 0x000fd80000000000 */
[----:B------:R-:W-:Y:S05]  /*0220*/  @!P1 BRA `(.L_x_96) ;  /* 0xfffffffc00f49947 */ /* 0x000fea000383ffff */
[----:B------:R-:W-:-:S07]  /*0230*/  MOV R8, R6 ;  /* 0x0000000600087202 */ /* 0x000fce0000000f00 */
.L_x_95:
[----:B------:R-:W0:Y:S01]  /*0240*/  LDC.64 R6, c[0x0][0x390] ;  /* 0x0000e400ff067b82 */ /* 0x000e220000000a00 */
[----:B------:R-:W1:Y:S01]  /*0250*/  LDCU UR6, c[0x0][0x388] ;  /* 0x00007100ff0677ac */ /* 0x000e620008000800 */
[----:B------:R-:W-:Y:S01]  /*0260*/  IMAD.IADD R13, R10, 0x1, R11 ;  /* 0x000000010a0d7824 */ /* 0x000fe200078e020b */
[----:B------:R-:W-:Y:S02]  /*0270*/  IADD3 R11, PT, PT, R4, R11, RZ ;  /* 0x0000000b040b7210 */ /* 0x000fe40007ffe0ff */
[----:B-1----:R-:W-:Y:S01]  /*0280*/  ISETP.GE.AND P1, PT, R8, UR6, PT ;  /* 0x0000000608007c0c */ /* 0x002fe2000bf26270 */
[----:B0-----:R-:W-:-:S03]  /*0290*/  IMAD.WIDE R6, R13, 0x4, R6 ;  /* 0x000000040d067825 */ /* 0x001fc600078e0206 */
[----:B------:R-:W-:Y:S02]  /*02a0*/  SEL R13, R8, RZ, !P1 ;  /* 0x000000ff080d7207 */ /* 0x000fe40004800000 */
[----:B------:R-:W-:-:S03]  /*02b0*/  ISETP.GE.AND P1, PT, R11, R2, PT ;  /* 0x000000020b00720c */ /* 0x000fc60003f26270 */
[----:B------:R0:W-:Y:S10]  /*02c0*/  STG.E desc[UR4][R6.64], R13 ;  /* 0x0000000d06007986 */ /* 0x0001f4000c101904 */
[----:B------:R-:W-:Y:S05]  /*02d0*/  @!P1 BRA `(.L_x_97) ;  /* 0xfffffffc00b89947 */ /* 0x000fea000383ffff */
.L_x_94:
[----:B------:R-:W-:Y:S05]  /*02e0*/  BSYNC.RECONVERGENT B0 ;  /* 0x0000000000007941 */ /* 0x000fea0003800200 */
.L_x_93:
[----:B------:R-:W-:-:S05]  /*02f0*/  IMAD.IADD R0, R9, 0x1, R0 ;  /* 0x0000000109007824 */ /* 0x000fca00078e0200 */
[----:B------:R-:W-:-:S13]  /*0300*/  ISETP.GE.AND P1, PT, R0, R3, PT ;  /* 0x000000030000720c */ /* 0x000fda0003f26270 */
[----:B------:R-:W-:Y:S05]  /*0310*/  @!P1 BRA `(.L_x_98) ;  /* 0xfffffffc00949947 */ /* 0x000fea000383ffff */
[----:B------:R-:W-:Y:S05]  /*0320*/  EXIT ;  /* 0x000000000000794d */ /* 0x000fea0003800000 */
        .weak           $__internal_3_$__cuda_sm20_dsqrt_rn_f64_mediumpath_v1
        .type           $__internal_3_$__cuda_sm20_dsqrt_rn_f64_mediumpath_v1,@function
        .size           $__internal_3_$__cuda_sm20_dsqrt_rn_f64_mediumpath_v1,(.L_x_155 - $__internal_3_$__cuda_sm20_dsqrt_rn_f64_mediumpath_v1)
$__internal_3_$__cuda_sm20_dsqrt_rn_f64_mediumpath_v1:
[----:B------:R-:W-:Y:S02]  /*0330*/  HFMA2 R6, -RZ, RZ, 0, 0 ;  /* 0x00000000ff067431 */ /* 0x000fe400000001ff */
[----:B------:R-:W-:Y:S01]  /*0340*/  IMAD.MOV.U32 R7, RZ, RZ, 0x7ff80000 ;  /* 0x7ff80000ff077424 */ /* 0x000fe200078e00ff */
[----:B------:R-:W-:-:S05]  /*0350*/  MOV R9, 0x0 ;  /* 0x0000000000097802 */ /* 0x000fca0000000f00 */
[----:B------:R-:W-:Y:S01]  /*0360*/  DADD R6, R6, +QNAN ;  /* 0x7ff8000006067429 */ /* 0x000fe20000000000 */
[----:B------:R-:W-:Y:S10]  /*0370*/  RET.REL.NODEC R8 `(_Z15GeneratingFieldP7i2dGridiPi) ;  /* 0xfffffffc08207950 */ /* 0x000ff40003c3ffff */
.L_x_99:
        /* <DEDUP_REMOVED lines=16> */
.L_x_155:


//--------------------- .text._Z15ComptPopulationP10PopulationPdd --------------------------
	.section	.text._Z15ComptPopulationP10PopulationPdd,"ax",@progbits
	.align	128
        .global         _Z15ComptPopulationP10PopulationPdd
        .type           _Z15ComptPopulationP10PopulationPdd,@function
        .size           _Z15ComptPopulationP10PopulationPdd,(.L_x_156 - _Z15ComptPopulationP10PopulationPdd)
        .other          _Z15ComptPopulationP10PopulationPdd,@"STO_CUDA_ENTRY STV_DEFAULT"
_Z15ComptPopulationP10PopulationPdd:
.text._Z15ComptPopulationP10PopulationPdd:
[----:B------:R-:W-:Y:S08]  /*0000*/  LDC R1, c[0x0][0x37c] ;  /* 0x0000df00ff017b82 */ /* 0x000ff00000000800 */
[----:B------:R-:W0:Y:S01]  /*0010*/  LDC.64 R2, c[0x0][0x380] ;  /* 0x0000e000ff027b82 */ /* 0x000e220000000a00 */
[----:B------:R-:W0:Y:S02]  /*0020*/  LDCU.64 UR4, c[0x0][0x358] ;  /* 0x00006b00ff0477ac */ /* 0x000e240008000a00 */
[----:B0-----:R0:W2:Y:S05]  /*0030*/  LDG.E R3, desc[UR4][R2.64] ;  /* 0x0000000402037981 */ /* 0x0010aa000c1e1900 */
[----:B------:R-:W0:Y:S01]  /*0040*/  S2UR UR6, SR_CTAID.X ;  /* 0x00000000000679c3 */ /* 0x000e220000002500 */
[----:B------:R-:W0:Y:S07]  /*0050*/  S2R R5, SR_TID.X ;  /* 0x0000000000057919 */ /* 0x000e2e0000002100 */
[----:B------:R-:W0:Y:S02]  /*0060*/  LDC R0, c[0x0][0x360] ;  /* 0x0000d800ff007b82 */ /* 0x000e240000000800 */
[----:B0-----:R-:W-:-:S05]  /*0070*/  IMAD R2, R0, UR6, R5 ;  /* 0x0000000600027c24 */ /* 0x001fca000f8e0205 */
[----:B--2---:R-:W-:-:S13]  /*0080*/  ISETP.GE.AND P0, PT, R2, R3, PT ;  /* 0x000000030200720c */ /* 0x004fda0003f06270 */
[----:B------:R-:W-:Y:S05]  /*0090*/  @P0 EXIT ;  /* 0x000000000000094d */ /* 0x000fea0003800000 */
[----:B------:R-:W0:Y:S01]  /*00a0*/  LDC.64 R22, c[0x0][0x388] ;  /* 0x0000e200ff167b82 */ /* 0x000e220000000a00 */
[----:B------:R-:W1:Y:S01]  /*00b0*/  LDCU UR6, c[0x0][0x370] ;  /* 0x00006e00ff0677ac */ /* 0x000e620008000800 */
[----:B------:R-:W2:Y:S01]  /*00c0*/  LDCU.64 UR8, c[0x0][0x390] ;  /* 0x00007200ff0877ac */ /* 0x000ea20008000a00 */
[----:B-1----:R-:W-:-:S07]  /*00d0*/  IMAD R0, R0, UR6, RZ ;  /* 0x0000000600007c24 */ /* 0x002fce000f8e02ff */
.L_x_108:
[----:B------:R-:W1:Y:S02]  /*00e0*/  LDC.64 R12, c[0x0][0x380] ;  /* 0x0000e000ff0c7b82 */ /* 0x000e640000000a00 */
[----:B-1----:R-:W3:Y:S04]  /*00f0*/  LDG.E.64 R4, desc[UR4][R12.64+0x10] ;  /* 0x000010040c047981 */ /* 0x002ee8000c1e1b00 */
[----:B------:R-:W4:Y:S04]  /*0100*/  LDG.E.64 R6, desc[UR4][R12.64+0x28] ;  /* 0x000028040c067981 */ /* 0x000f28000c1e1b00 */
[----:B------:R-:W5:Y:S01]  /*0110*/  LDG.E.64 R18, desc[UR4][R12.64+0x18] ;  /* 0x000018040c127981 */ /* 0x000f62000c1e1b00 */
[----:B------:R-:W-:-:S04]  /*0120*/  IMAD.SHL.U32 R21, R2, 0x2, RZ ;  /* 0x0000000202157824 */ /* 0x000fc800078e00ff */
[----:B0-----:R-:W-:-:S04]  /*0130*/  IMAD.WIDE R20, R21, 0x8, R22 ;  /* 0x0000000815147825 */ /* 0x001fc800078e0216 */
[C---:B---3--:R-:W-:Y:S02]  /*0140*/  IMAD.WIDE R8, R2.reuse, 0x8, R4 ;  /* 0x0000000802087825 */ /* 0x048fe400078e0204 */
[----:B------:R-:W3:Y:S04]  /*0150*/  LDG.E.64 R4, desc[UR4][R20.64] ;  /* 0x0000000414047981 */ /* 0x000ee8000c1e1b00 */
[----:B------:R-:W2:Y:S01]  /*0160*/  LDG.E.64 R8, desc[UR4][R8.64] ;  /* 0x0000000408087981 */ /* 0x000ea2000c1e1b00 */
[----:B----4-:R-:W-:-:S04]  /*0170*/  IMAD.WIDE R6, R2, 0x8, R6 ;  /* 0x0000000802067825 */ /* 0x010fc800078e0206 */
[----:B-----5:R-:W-:Y:S02]  /*0180*/  IMAD.WIDE R18, R2, 0x8, R18 ;  /* 0x0000000802127825 */ /* 0x020fe400078e0212 */
[----:B------:R-:W4:Y:S04]  /*0190*/  LDG.E.64 R6, desc[UR4][R6.64] ;  /* 0x0000000406067981 */ /* 0x000f28000c1e1b00 */
[----:B------:R-:W4:Y:S01]  /*01a0*/  LDG.E.64 R16, desc[UR4][R18.64] ;  /* 0x0000000412107981 */ /* 0x000f22000c1e1b00 */
[----:B------:R-:W-:Y:S01]  /*01b0*/  IMAD.MOV.U32 R10, RZ, RZ, 0x1 ;  /* 0x00000001ff0a7424 */ /* 0x000fe200078e00ff */
[----:B------:R-:W-:Y:S01]  /*01c0*/  BSSY.RECONVERGENT B0, `(.L_x_100) ;  /* 0x0000018000007945 */ /* 0x000fe20003800200 */
[----:B--2---:R-:W0:Y:S01]  /*01d0*/  MUFU.RCP64H R11, R9 ;  /* 0x00000009000b7308 */ /* 0x004e220000001800 */
[----:B---3--:R-:W-:-:S03]  /*01e0*/  DMUL R4, R4, 0.5 ;  /* 0x3fe0000004047828 */ /* 0x008fc60000000000 */
[----:B0-----:R-:W-:-:S08]  /*01f0*/  DFMA R12, -R8, R10, 1 ;  /* 0x3ff00000080c742b */ /* 0x001fd0000000010a */
[----:B------:R-:W-:-:S08]  /*0200*/  DFMA R12, R12, R12, R12 ;  /* 0x0000000c0c0c722b */ /* 0x000fd0000000000c */
[----:B------:R-:W-:Y:S02]  /*0210*/  DFMA R12, R10, R12, R10 ;  /* 0x0000000c0a0c722b */ /* 0x000fe4000000000a */
[----:B------:R-:W-:-:S06]  /*0220*/  DMUL R4, R4, UR8 ;  /* 0x0000000804047c28 */ /* 0x000fcc0008000000 */
[----:B------:R-:W-:Y:S02]  /*0230*/  DFMA R10, -R8, R12, 1 ;  /* 0x3ff00000080a742b */ /* 0x000fe4000000010c */
[----:B------:R-:W-:-:S06]  /*0240*/  DMUL R14, R4, UR8 ;  /* 0x00000008040e7c28 */ /* 0x000fcc0008000000 */
[----:B------:R-:W-:-:S08]  /*0250*/  DFMA R10, R12, R10, R12 ;  /* 0x0000000a0c0a722b */ /* 0x000fd0000000000c */
[----:B------:R-:W-:-:S08]  /*0260*/  DMUL R4, R14, R10 ;  /* 0x0000000a0e047228 */ /* 0x000fd00000000000 */
[----:B------:R-:W-:-:S08]  /*0270*/  DFMA R12, -R8, R4, R14 ;  /* 0x00000004080c722b */ /* 0x000fd0000000010e */
[----:B------:R-:W-:Y:S01]  /*0280*/  DFMA R4, R10, R12, R4 ;  /* 0x0000000c0a04722b */ /* 0x000fe20000000004 */
[----:B------:R-:W-:-:S09]  /*0290*/  FSETP.GEU.AND P1, PT, |R15|, 6.5827683646048100446e-37, PT ;  /* 0x036000000f00780b */ /* 0x000fd20003f2e200 */
[----:B------:R-:W-:-:S05]  /*02a0*/  FFMA R3, RZ, R9, R5 ;  /* 0x00000009ff037223 */ /* 0x000fca0000000005 */
[----:B------:R-:W-:Y:S01]  /*02b0*/  FSETP.GT.AND P0, PT, |R3|, 1.469367938527859385e-39, PT ;  /* 0x001000000300780b */ /* 0x000fe20003f04200 */
[----:B----4-:R-:W-:-:S12]  /*02c0*/  DFMA R16, R6, UR8, R16 ;  /* 0x0000000806107c2b */ /* 0x010fd80008000010 */
[----:B------:R-:W-:Y:S05]  /*02d0*/  @P0 BRA P1, `(.L_x_101) ;  /* 0x0000000000180947 */ /* 0x000fea0000800000 */
[----:B------:R-:W-:Y:S01]  /*02e0*/  IMAD.MOV.U32 R7, RZ, RZ, R8 ;  /* 0x000000ffff077224 */ /* 0x000fe200078e0008 */
[----:B------:R-:W-:Y:S01]  /*02f0*/  MOV R3, 0x320 ;  /* 0x0000032000037802 */ /* 0x000fe20000000f00 */
[----:B------:R-:W-:-:S07]  /*0300*/  IMAD.MOV.U32 R6, RZ, RZ, R9 ;  /* 0x000000ffff067224 */ /* 0x000fce00078e0009 */
[----:B------:R-:W-:Y:S05]  /*0310*/  CALL.REL.NOINC `($__internal_4_$__cuda_sm20_div_rn_f64_full) ;  /* 0x0000000400d07944 */ /* 0x000fea0003c00000 */
[----:B------:R-:W-:Y:S02]  /*0320*/  IMAD.MOV.U32 R4, RZ, RZ, R26 ;  /* 0x000000ffff047224 */ /* 0x000fe400078e001a */
[----:B------:R-:W-:-:S07]  /*0330*/  IMAD.MOV.U32 R5, RZ, RZ, R27 ;  /* 0x000000ffff057224 */ /* 0x000fce00078e001b */
.L_x_101:
[----:B------:R-:W-:Y:S05]  /*0340*/  BSYNC.RECONVERGENT B0 ;  /* 0x0000000000007941 */ /* 0x000fea0003800200 */
.L_x_100:
[----:B------:R-:W0:Y:S01]  /*0350*/  LDC.64 R12, c[0x0][0x380] ;  /* 0x0000e000ff0c7b82 */ /* 0x000e220000000a00 */
[----:B------:R-:W-:-:S07]  /*0360*/  DADD R4, R16, R4 ;  /* 0x0000000010047229 */ /* 0x000fce0000000004 */
[----:B------:R1:W-:Y:S04]  /*0370*/  STG.E.64 desc[UR4][R18.64], R4 ;  /* 0x0000000412007986 */ /* 0x0003e8000c101b04 */
[----:B------:R-:W2:Y:S04]  /*0380*/  LDG.E.64 R14, desc[UR4][R20.64] ;  /* 0x00000004140e7981 */ /* 0x000ea8000c1e1b00 */
[----:B0-----:R-:W3:Y:S04]  /*0390*/  LDG.E.64 R8, desc[UR4][R12.64+0x10] ;  /* 0x000010040c087981 */ /* 0x001ee8000c1e1b00 */
[----:B------:R-:W1:Y:S01]  /*03a0*/  LDG.E.64 R6, desc[UR4][R12.64+0x28] ;  /* 0x000028040c067981 */ /* 0x000e62000c1e1b00 */
[----:B---3--:R-:W-:-:S06]  /*03b0*/  IMAD.WIDE R8, R2, 0x8, R8 ;  /* 0x0000000802087825 */ /* 0x008fcc00078e0208 */
[----:B------:R-:W3:Y:S01]  /*03c0*/  LDG.E.64 R8, desc[UR4][R8.64] ;  /* 0x0000000408087981 */ /* 0x000ee2000c1e1b00 */
[----:B-1----:R-:W-:-:S05]  /*03d0*/  IMAD.WIDE R18, R2, 0x8, R6 ;  /* 0x0000000802127825 */ /* 0x002fca00078e0206 */
[----:B------:R0:W5:Y:S01]  /*03e0*/  LDG.E.64 R16, desc[UR4][R18.64] ;  /* 0x0000000412107981 */ /* 0x000162000c1e1b00 */
[----:B------:R-:W-:Y:S01]  /*03f0*/  MOV R6, 0x1 ;  /* 0x0000000100067802 */ /* 0x000fe20000000f00 */
[----:B--2---:R-:W-:-:S10]  /*0400*/  DMUL R14, R14, UR8 ;  /* 0x000000080e0e7c28 */ /* 0x004fd40008000000 */
[----:B------:R-:W-:Y:S01]  /*0410*/  FSETP.GEU.AND P1, PT, |R15|, 6.5827683646048100446e-37, PT ;  /* 0x036000000f00780b */ /* 0x000fe20003f2e200 */
[----:B------:R-:W-:Y:S01]  /*0420*/  BSSY.RECONVERGENT B0, `(.L_x_102) ;  /* 0x0000013000007945 */ /* 0x000fe20003800200 */
[----:B---3--:R-:W1:Y:S02]  /*0430*/  MUFU.RCP64H R7, R9 ;  /* 0x0000000900077308 */ /* 0x008e640000001800 */
[----:B-1----:R-:W-:-:S08]  /*0440*/  DFMA R10, -R8, R6, 1 ;  /* 0x3ff00000080a742b */ /* 0x002fd00000000106 */
        /* <DEDUP_REMOVED lines=9> */
[----:B0-----:R-:W-:Y:S05]  /*04e0*/  @P0 BRA P1, `(.L_x_103) ;  /* 0x0000000000180947 */ /* 0x001fea0000800000 */
[----:B------:R-:W-:Y:S01]  /*04f0*/  IMAD.MOV.U32 R7, RZ, RZ, R8 ;  /* 0x000000ffff077224 */ /* 0x000fe200078e0008 */
[----:B------:R-:W-:Y:S01]  /*0500*/  MOV R3, 0x530 ;  /* 0x0000053000037802 */ /* 0x000fe20000000f00 */
[----:B------:R-:W-:-:S07]  /*0510*/  IMAD.MOV.U32 R6, RZ, RZ, R9 ;  /* 0x000000ffff067224 */ /* 0x000fce00078e0009 */
[----:B-----5:R-:W-:Y:S05]  /*0520*/  CALL.REL.NOINC `($__internal_4_$__cuda_sm20_div_rn_f64_full) ;  /* 0x00000004004c7944 */ /* 0x020fea0003c00000 */
[----:B------:R-:W-:Y:S02]  /*0530*/  IMAD.MOV.U32 R4, RZ, RZ, R26 ;  /* 0x000000ffff047224 */ /* 0x000fe400078e001a */
[----:B------:R-:W-:-:S07]  /*0540*/  IMAD.MOV.U32 R5, RZ, RZ, R27 ;  /* 0x000000ffff057224 */ /* 0x000fce00078e001b */
.L_x_103:
[----:B------:R-:W-:Y:S05]  /*0550*/  BSYNC.RECONVERGENT B0 ;  /* 0x0000000000007941 */ /* 0x000fea0003800200 */
.L_x_102:
[----:B------:R-:W0:Y:S01]  /*0560*/  LDC.64 R24, c[0x0][0x380] ;  /* 0x0000e000ff187b82 */ /* 0x000e220000000a00 */
[----:B-----5:R-:W-:-:S07]  /*0570*/  DADD R10, R16, R4 ;  /* 0x00000000100a7229 */ /* 0x020fce0000000004 */
[----:B------:R1:W-:Y:S04]  /*0580*/  STG.E.64 desc[UR4][R18.64], R10 ;  /* 0x0000000a12007986 */ /* 0x0003e8000c101b04 */
[----:B0-----:R-:W2:Y:S04]  /*0590*/  LDG.E.64 R4, desc[UR4][R24.64+0x10] ;  /* 0x0000100418047981 */ /* 0x001ea8000c1e1b00 */
[----:B------:R-:W3:Y:S04]  /*05a0*/  LDG.E.64 R12, desc[UR4][R24.64+0x30] ;  /* 0x00003004180c7981 */ /* 0x000ee8000c1e1b00 */
[----:B------:R-:W1:Y:S01]  /*05b0*/  LDG.E.64 R6, desc[UR4][R24.64+0x20] ;  /* 0x0000200418067981 */ /* 0x000e62000c1e1b00 */
[----:B--2---:R-:W-:-:S03]  /*05c0*/  IMAD.WIDE R8, R2, 0x8, R4 ;  /* 0x0000000802087825 */ /* 0x004fc600078e0204 */
[----:B------:R-:W2:Y:S04]  /*05d0*/  LDG.E.64 R4, desc[UR4][R20.64+0x8] ;  /* 0x0000080414047981 */ /* 0x000ea8000c1e1b00 */
[----:B------:R-:W4:Y:S01]  /*05e0*/  LDG.E.64 R8, desc[UR4][R8.64] ;  /* 0x0000000408087981 */ /* 0x000f22000c1e1b00 */
[----:B---3--:R-:W-:-:S04]  /*05f0*/  IMAD.WIDE R12, R2, 0x8, R12 ;  /* 0x00000008020c7825 */ /* 0x008fc800078e020c */
[----:B-1----:R-:W-:Y:S02]  /*0600*/  IMAD.WIDE R18, R2, 0x8, R6 ;  /* 0x0000000802127825 */ /* 0x002fe400078e0206 */
[----:B------:R0:W3:Y:S04]  /*0610*/  LDG.E.64 R6, desc[UR4][R12.64] ;  /* 0x000000040c067981 */ /* 0x0000e8000c1e1b00 */
[----:B------:R-:W3:Y:S01]  /*0620*/  LDG.E.64 R16, desc[UR4][R18.64] ;  /* 0x0000000412107981 */ /* 0x000ee2000c1e1b00 */
[----:B------:R-:W-:Y:S01]  /*0630*/  IMAD.MOV.U32 R10, RZ, RZ, 0x1 ;  /* 0x00000001ff0a7424 */ /* 0x000fe200078e00ff */
[----:B------:R-:W-:Y:S01]  /*0640*/  BSSY.RECONVERGENT B0, `(.L_x_104) ;  /* 0x0000018000007945 */ /* 0x000fe20003800200 */
[----:B----4-:R-:W1:Y:S04]  /*0650*/  MUFU.RCP64H R11, R9 ;  /* 0x00000009000b7308 */ /* 0x010e680000001800 */
[----:B-1----:R-:W-:-:S08]  /*0660*/  DFMA R14, -R8, R10, 1 ;  /* 0x3ff00000080e742b */ /* 0x002fd0000000010a */
[----:B------:R-:W-:Y:S02]  /*0670*/  DFMA R14, R14, R14, R14 ;  /* 0x0000000e0e0e722b */ /* 0x000fe4000000000e */
[----:B--2---:R-:W-:-:S06]  /*0680*/  DMUL R4, R4, 0.5 ;  /* 0x3fe0000004047828 */ /* 0x004fcc0000000000 */
[----:B------:R-:W-:Y:S02]  /*0690*/  DFMA R14, R10, R14, R10 ;  /* 0x0000000e0a0e722b */ /* 0x000fe4000000000a */
[----:B------:R-:W-:-:S06]  /*06a0*/  DMUL R4, R4, UR8 ;  /* 0x0000000804047c28 */ /* 0x000fcc0008000000 */
[----:B------:R-:W-:-:S08]  /*06b0*/  DFMA R10, -R8, R14, 1 ;  /* 0x3ff00000080a742b */ /* 0x000fd0000000010e */
[----:B------:R-:W-:Y:S02]  /*06c0*/  DFMA R10, R14, R10, R14 ;  /* 0x0000000a0e0a722b */ /* 0x000fe4000000000e */
[----:B------:R-:W-:-:S08]  /*06d0*/  DMUL R14, R4, UR8 ;  /* 0x00000008040e7c28 */ /* 0x000fd00008000000 */
[----:B------:R-:W-:-:S08]  /*06e0*/  DMUL R4, R14, R10 ;  /* 0x0000000a0e047228 */ /* 0x000fd00000000000 */
[----:B0-----:R-:W-:-:S08]  /*06f0*/  DFMA R12, -R8, R4, R14 ;  /* 0x00000004080c722b */ /* 0x001fd0000000010e */
[----:B------:R-:W-:Y:S01]  /*0700*/  DFMA R4, R10, R12, R4 ;  /* 0x0000000c0a04722b */ /* 0x000fe20000000004 */
[----:B------:R-:W-:-:S09]  /*0710*/  FSETP.GEU.AND P1, PT, |R15|, 6.5827683646048100446e-37, PT ;  /* 0x036000000f00780b */ /* 0x000fd20003f2e200 */
[----:B------:R-:W-:-:S05]  /*0720*/  FFMA R3, RZ, R9, R5 ;  /* 0x00000009ff037223 */ /* 0x000fca0000000005 */
[----:B------:R-:W-:Y:S01]  /*0730*/  FSETP.GT.AND P0, PT, |R3|, 1.469367938527859385e-39, PT ;  /* 0x001000000300780b */ /* 0x000fe20003f04200 */
[----:B---3--:R-:W-:-:S12]  /*0740*/  DFMA R16, R6, UR8, R16 ;  /* 0x0000000806107c2b */ /* 0x008fd80008000010 */
[----:B------:R-:W-:Y:S05]  /*0750*/  @P0 BRA P1, `(.L_x_105) ;  /* 0x0000000000180947 */ /* 0x000fea0000800000 */
[----:B------:R-:W-:Y:S01]  /*0760*/  MOV R7, R8 ;  /* 0x0000000800077202 */ /* 0x000fe20000000f00 */
[----:B------:R-:W-:Y:S01]  /*0770*/  IMAD.MOV.U32 R6, RZ, RZ, R9 ;  /* 0x000000ffff067224 */ /* 0x000fe200078e0009 */
[----:B------:R-:W-:-:S07]  /*0780*/  MOV R3, 0x7a0 ;  /* 0x000007a000037802 */ /* 0x000fce0000000f00 */
[----:B------:R-:W-:Y:S05]  /*0790*/  CALL.REL.NOINC `($__internal_4_$__cuda_sm20_div_rn_f64_full) ;  /* 0x0000000000b07944 */ /* 0x000fea0003c00000 */
[----:B------:R-:W-:Y:S02]  /*07a0*/  IMAD.MOV.U32 R4, RZ, RZ, R26 ;  /* 0x000000ffff047224 */ /* 0x000fe400078e001a */
[----:B------:R-:W-:-:S07]  /*07b0*/  IMAD.MOV.U32 R5, RZ, RZ, R27 ;  /* 0x000000ffff057224 */ /* 0x000fce00078e001b */
.L_x_105:
[----:B------:R-:W-:Y:S05]  /*07c0*/  BSYNC.RECONVERGENT B0 ;  /* 0x0000000000007941 */ /* 0x000fea0003800200 */
.L_x_104:
        /* <DEDUP_REMOVED lines=10> */
[----:B------:R-:W-:Y:S01]  /*0870*/  IMAD.MOV.U32 R6, RZ, RZ, 0x1 ;  /* 0x00000001ff067424 */ /* 0x000fe200078e00ff */
        /* <DEDUP_REMOVED lines=16> */
[----:B------:R-:W-:Y:S02]  /*0980*/  MOV R6, R9 ;  /* 0x0000000900067202 */ /* 0x000fe40000000f00 */
[----:B------:R-:W-:-:S07]  /*0990*/  MOV R3, 0x9b0 ;  /* 0x000009b000037802 */ /* 0x000fce0000000f00 */
[----:B-----5:R-:W-:Y:S05]  /*09a0*/  CALL.REL.NOINC `($__internal_4_$__cuda_sm20_div_rn_f64_full) ;  /* 0x00000000002c7944 */ /* 0x020fea0003c00000 */
[----:B------:R-:W-:Y:S02]  /*09b0*/  IMAD.MOV.U32 R4, RZ, RZ, R26 ;  /* 0x000000ffff047224 */ /* 0x000fe400078e001a */
[----:B------:R-:W-:-:S07]  /*09c0*/  IMAD.MOV.U32 R5, RZ, RZ, R27 ;  /* 0x000000ffff057224 */ /* 0x000fce00078e001b */
.L_x_107:
[----:B------:R-:W-:Y:S05]  /*09d0*/  BSYNC.RECONVERGENT B0 ;  /* 0x0000000000007941 */ /* 0x000fea0003800200 */
.L_x_106:
[----:B------:R-:W0:Y:S01]  /*09e0*/  LDC.64 R6, c[0x0][0x380] ;  /* 0x0000e000ff067b82 */ /* 0x000e220000000a00 */
[----:B-----5:R-:W-:-:S07]  /*09f0*/  DADD R16, R16, R4 ;  /* 0x0000000010107229 */ /* 0x020fce0000000004 */
[----:B------:R1:W-:Y:S04]  /*0a00*/  STG.E.64 desc[UR4][R18.64], R16 ;  /* 0x0000001012007986 */ /* 0x0003e8000c101b04 */
[----:B0-----:R-:W2:Y:S01]  /*0a10*/  LDG.E R7, desc[UR4][R6.64] ;  /* 0x0000000406077981 */ /* 0x001ea2000c1e1900 */
[----:B------:R-:W-:-:S05]  /*0a20*/  IMAD.IADD R2, R0, 0x1, R2 ;  /* 0x0000000100027824 */ /* 0x000fca00078e0202 */
[----:B--2---:R-:W-:-:S13]  /*0a30*/  ISETP.GE.AND P0, PT, R2, R7, PT ;  /* 0x000000070200720c */ /* 0x004fda0003f06270 */
[----:B-1----:R-:W-:Y:S05]  /*0a40*/  @!P0 BRA `(.L_x_108) ;  /* 0xfffffff400a48947 */ /* 0x002fea000383ffff */
[----:B------:R-:W-:Y:S05]  /*0a50*/  EXIT ;  /* 0x000000000000794d */ /* 0x000fea0003800000 */
        .weak           $__internal_4_$__cuda_sm20_div_rn_f64_full
        .type           $__internal_4_$__cuda_sm20_div_rn_f64_full,@function
        .size           $__internal_4_$__cuda_sm20_div_rn_f64_full,(.L_x_156 - $__internal_4_$__cuda_sm20_div_rn_f64_full)
$__internal_4_$__cuda_sm20_div_rn_f64_full:
[C---:B------:R-:W-:Y:S01]  /*0a60*/  FSETP.GEU.AND P2, PT, |R15|.reuse, 1.469367938527859385e-39, PT ;  /* 0x001000000f00780b */ /* 0x040fe20003f4e200 */
[----:B------:R-:W-:Y:S01]  /*0a70*/  IMAD.MOV.U32 R11, RZ, RZ, R6 ;  /* 0x000000ffff0b7224 */ /* 0x000fe200078e0006 */
[C---:B------:R-:W-:Y:S01]  /*0a80*/  FSETP.GEU.AND P0, PT, |R6|.reuse, 1.469367938527859385e-39, PT ;  /* 0x001000000600780b */ /* 0x040fe20003f0e200 */
[----:B------:R-:W-:Y:S01]  /*0a90*/  IMAD.MOV.U32 R10, RZ, RZ, R7 ;  /* 0x000000ffff0a7224 */ /* 0x000fe200078e0007 */
[----:B------:R-:W-:Y:S01]  /*0aa0*/  LOP3.LUT R12, R6, 0x800fffff, RZ, 0xc0, !PT ;  /* 0x800fffff060c7812 */ /* 0x000fe200078ec0ff */
[----:B------:R-:W-:Y:S01]  /*0ab0*/  BSSY.RECONVERGENT B1, `(.L_x_109) ;  /* 0x0000054000017945 */ /* 0x000fe20003800200 */
[----:B------:R-:W-:Y:S02]  /*0ac0*/  LOP3.LUT R4, R15, 0x7ff00000, RZ, 0xc0, !PT ;  /* 0x7ff000000f047812 */ /* 0x000fe400078ec0ff */
[----:B------:R-:W-:Y:S02]  /*0ad0*/  LOP3.LUT R13, R12, 0x3ff00000, RZ, 0xfc, !PT ;  /* 0x3ff000000c0d7812 */ /* 0x000fe400078efcff */
[----:B------:R-:W-:Y:S01]  /*0ae0*/  MOV R12, R7 ;  /* 0x00000007000c7202 */ /* 0x000fe20000000f00 */
[----:B------:R-:W-:Y:S01]  /*0af0*/  IMAD.MOV.U32 R24, RZ, RZ, R4 ;  /* 0x000000ffff187224 */ /* 0x000fe200078e0004 */
[----:B------:R-:W-:Y:S01]  /*0b00*/  LOP3.LUT R25, R6, 0x7ff00000, RZ, 0xc0, !PT ;  /* 0x7ff0000006197812 */ /* 0x000fe200078ec0ff */
[----:B------:R-:W-:Y:S01]  /*0b10*/  @!P2 IMAD.MOV.U32 R26, RZ, RZ, RZ ;  /* 0x000000ffff1aa224 */ /* 0x000fe200078e00ff */
[----:B------:R-:W-:Y:S01]  /*0b20*/  @!P2 LOP3.LUT R5, R11, 0x7ff00000, RZ, 0xc0, !PT ;  /* 0x7ff000000b05a812 */ /* 0x000fe200078ec0ff */
[----:B------:R-:W-:Y:S01]  /*0b30*/  @!P0 DMUL R12, R10, 8.98846567431157953865e+307 ;  /* 0x7fe000000a0c8828 */ /* 0x000fe20000000000 */
[----:B------:R-:W-:-:S02]  /*0b40*/  ISETP.GE.U32.AND P1, PT, R4, R25, PT ;  /* 0x000000190400720c */ /* 0x000fc40003f26070 */
[----:B------:R-:W-:Y:S01]  /*0b50*/  @!P2 ISETP.GE.U32.AND P3, PT, R4, R5, PT ;  /* 0x000000050400a20c */ /* 0x000fe20003f66070 */
[----:B------:R-:W-:Y:S02]  /*0b60*/  IMAD.MOV.U32 R5, RZ, RZ, 0x1ca00000 ;  /* 0x1ca00000ff057424 */ /* 0x000fe400078e00ff */
[----:B------:R-:W0:Y:S03]  /*0b70*/  MUFU.RCP64H R7, R13 ;  /* 0x0000000d00077308 */ /* 0x000e260000001800 */
[C---:B------:R-:W-:Y:S02]  /*0b80*/  @!P2 SEL R6, R5.reuse, 0x63400000, !P3 ;  /* 0x634000000506a807 */ /* 0x040fe40005800000 */
[----:B------:R-:W-:Y:S02]  /*0b90*/  SEL R8, R5, 0x63400000, !P1 ;  /* 0x6340000005087807 */ /* 0x000fe40004800000 */
[----:B------:R-:W-:-:S02]  /*0ba0*/  @!P2 LOP3.LUT R6, R6, 0x80000000, R15, 0xf8, !PT ;  /* 0x800000000606a812 */ /* 0x000fc400078ef80f */
[----:B------:R-:W-:Y:S01]  /*0bb0*/  LOP3.LUT R9, R8, 0x800fffff, R15, 0xf8, !PT ;  /* 0x800fffff08097812 */ /* 0x000fe200078ef80f */
[----:B------:R-:W-:Y:S01]  /*0bc0*/  IMAD.MOV.U32 R8, RZ, RZ, R14 ;  /* 0x000000ffff087224 */ /* 0x000fe200078e000e */
[----:B------:R-:W-:Y:S01]  /*0bd0*/  @!P2 LOP3.LUT R27, R6, 0x100000, RZ, 0xfc, !PT ;  /* 0x00100000061ba812 */ /* 0x000fe200078efcff */
[----:B------:R-:W-:Y:S01]  /*0be0*/  IMAD.MOV.U32 R6, RZ, RZ, 0x1 ;  /* 0x00000001ff067424 */ /* 0x000fe200078e00ff */
[----:B------:R-:W-:-:S04]  /*0bf0*/  @!P0 LOP3.LUT R25, R13, 0x7ff00000, RZ, 0xc0, !PT ;  /* 0x7ff000000d198812 */ /* 0x000fc800078ec0ff */
[----:B------:R-:W-:Y:S02]  /*0c00*/  @!P2 DFMA R8, R8, 2, -R26 ;  /* 0x400000000808a82b */ /* 0x000fe4000000081a */
[----:B0-----:R-:W-:-:S08]  /*0c10*/  DFMA R26, R6, -R12, 1 ;  /* 0x3ff00000061a742b */ /* 0x001fd0000000080c */
[----:B------:R-:W-:Y:S01]  /*0c20*/  DFMA R26, R26, R26, R26 ;  /* 0x0000001a1a1a722b */ /* 0x000fe2000000001a */
[----:B------:R-:W-:-:S07]  /*0c30*/  @!P2 LOP3.LUT R24, R9, 0x7ff00000, RZ, 0xc0, !PT ;  /* 0x7ff000000918a812 */ /* 0x000fce00078ec0ff */
[----:B------:R-:W-:-:S08]  /*0c40*/  DFMA R6, R6, R26, R6 ;  /* 0x0000001a0606722b */ /* 0x000fd00000000006 */
[----:B------:R-:W-:-:S08]  /*0c50*/  DFMA R28, R6, -R12, 1 ;  /* 0x3ff00000061c742b */ /* 0x000fd0000000080c */
[----:B------:R-:W-:-:S08]  /*0c60*/  DFMA R28, R6, R28, R6 ;  /* 0x0000001c061c722b */ /* 0x000fd00000000006 */
[----:B------:R-:W-:-:S08]  /*0c70*/  DMUL R26, R28, R8 ;  /* 0x000000081c1a7228 */ /* 0x000fd00000000000 */
[----:B------:R-:W-:-:S08]  /*0c80*/  DFMA R6, R26, -R12, R8 ;  /* 0x8000000c1a06722b */ /* 0x000fd00000000008 */
[----:B------:R-:W-:Y:S01]  /*0c90*/  DFMA R6, R28, R6, R26 ;  /* 0x000000061c06722b */ /* 0x000fe2000000001a */
[----:B------:R-:W-:-:S04]  /*0ca0*/  IADD3 R26, PT, PT, R24, -0x1, RZ ;  /* 0xffffffff181a7810 */ /* 0x000fc80007ffe0ff */
[----:B------:R-:W-:Y:S01]  /*0cb0*/  ISETP.GT.U32.AND P0, PT, R26, 0x7feffffe, PT ;  /* 0x7feffffe1a00780c */ /* 0x000fe20003f04070 */
[----:B------:R-:W-:-:S05]  /*0cc0*/  VIADD R26, R25, 0xffffffff ;  /* 0xffffffff191a7836 */ /* 0x000fca0000000000 */
[----:B------:R-:W-:-:S13]  /*0cd0*/  ISETP.GT.U32.OR P0, PT, R26, 0x7feffffe, P0 ;  /* 0x7feffffe1a00780c */ /* 0x000fda0000704470 */
[----:B------:R-:W-:Y:S05]  /*0ce0*/  @P0 BRA `(.L_x_110) ;  /* 0x00000000006c0947 */ /* 0x000fea0003800000 */
[----:B------:R-:W-:-:S04]  /*0cf0*/  LOP3.LUT R14, R11, 0x7ff00000, RZ, 0xc0, !PT ;  /* 0x7ff000000b0e7812 */ /* 0x000fc800078ec0ff */
[CC--:B------:R-:W-:Y:S02]  /*0d00*/  VIADDMNMX R15, R4.reuse, -R14.reuse, 0xb9600000, !PT ;  /* 0xb9600000040f7446 */ /* 0x0c0fe4000780090e */
[----:B------:R-:W-:Y:S01]  /*0d10*/  ISETP.GE.U32.AND P0, PT, R4, R14, PT ;  /* 0x0000000e0400720c */ /* 0x000fe20003f06070 */
[----:B------:R-:W-:Y:S01]  /*0d20*/  IMAD.MOV.U32 R14, RZ, RZ, RZ ;  /* 0x000000ffff0e7224 */ /* 0x000fe200078e00ff */
[----:B------:R-:W-:Y:S02]  /*0d30*/  VIMNMX R15, PT, PT, R15, 0x46a00000, PT ;  /* 0x46a000000f0f7848 */ /* 0x000fe40003fe0100 */
[----:B------:R-:W-:-:S05]  /*0d40*/  SEL R5, R5, 0x63400000, !P0 ;  /* 0x6340000005057807 */ /* 0x000fca0004000000 */
[----:B------:R-:W-:-:S04]  /*0d50*/  IMAD.IADD R5, R15, 0x1, -R5 ;  /* 0x000000010f057824 */ /* 0x000fc800078e0a05 */
        /* <DEDUP_REMOVED lines=10> */
[C---:B------:R-:W-:Y:S01]  /*0e00*/  IADD3 R9, PT, PT, -R5.reuse, RZ, RZ ;  /* 0x000000ff05097210 */ /* 0x040fe20007ffe1ff */
[----:B------:R-:W-:Y:S01]  /*0e10*/  IMAD.MOV.U32 R8, RZ, RZ, RZ ;  /* 0x000000ffff087224 */ /* 0x000fe200078e00ff */
[----:B------:R-:W-:-:S05]  /*0e20*/  IADD3 R5, PT, PT, -R5, -0x43300000, RZ ;  /* 0xbcd0000005057810 */ /* 0x000fca0007ffe1ff */
[----:B------:R-:W-:Y:S02]  /*0e30*/  DFMA R8, R26, -R8, R6 ;  /* 0x800000081a08722b */ /* 0x000fe40000000006 */
[----:B------:R-:W-:-:S08]  /*0e40*/  DMUL.RP R6, R6, R14 ;  /* 0x0000000e06067228 */ /* 0x000fd00000008000 */
[----:B------:R-:W-:Y:S02]  /*0e50*/  FSETP.NEU.AND P0, PT, |R9|, R5, PT ;  /* 0x000000050900720b */ /* 0x000fe40003f0d200 */
[----:B------:R-:W-:Y:S02]  /*0e60*/  LOP3.LUT R5, R7, R10, RZ, 0x3c, !PT ;  /* 0x0000000a07057212 */ /* 0x000fe400078e3cff */
[----:B------:R-:W-:Y:S02]  /*0e70*/  FSEL R26, R6, R26, !P0 ;  /* 0x0000001a061a7208 */ /* 0x000fe40004000000 */
[----:B------:R-:W-:Y:S01]  /*0e80*/  FSEL R27, R5, R27, !P0 ;  /* 0x0000001b051b7208 */ /* 0x000fe20004000000 */
[----:B------:R-:W-:Y:S06]  /*0e90*/  BRA `(.L_x_111) ;  /* 0x0000000000547947 */ /* 0x000fec0003800000 */
.L_x_110:
[----:B------:R-:W-:-:S14]  /*0ea0*/  DSETP.NAN.AND P0, PT, R14, R14, PT ;  /* 0x0000000e0e00722a */ /* 0x000fdc0003f08000 */
[----:B------:R-:W-:Y:S05]  /*0eb0*/  @P0 BRA `(.L_x_112) ;  /* 0x0000000000440947 */ /* 0x000fea0003800000 */
[----:B------:R-:W-:-:S14]  /*0ec0*/  DSETP.NAN.AND P0, PT, R10, R10, PT ;  /* 0x0000000a0a00722a */ /* 0x000fdc0003f08000 */
[----:B------:R-:W-:Y:S05]  /*0ed0*/  @P0 BRA `(.L_x_113) ;  /* 0x0000000000300947 */ /* 0x000fea0003800000 */
[----:B------:R-:W-:Y:S01]  /*0ee0*/  ISETP.NE.AND P0, PT, R24, R25, PT ;  /* 0x000000191800720c */ /* 0x000fe20003f05270 */
[----:B------:R-:W-:Y:S02]  /*0ef0*/  IMAD.MOV.U32 R26, RZ, RZ, 0x0 ;  /* 0x00000000ff1a7424 */ /* 0x000fe400078e00ff */
[----:B------:R-:W-:-:S10]  /*0f00*/  IMAD.MOV.U32 R27, RZ, RZ, -0x80000 ;  /* 0xfff80000ff1b7424 */ /* 0x000fd400078e00ff */
[----:B------:R-:W-:Y:S05]  /*0f10*/  @!P0 BRA `(.L_x_111) ;  /* 0x0000000000348947 */ /* 0x000fea0003800000 */
[----:B------:R-:W-:Y:S02]  /*0f20*/  ISETP.NE.AND P0, PT, R24, 0x7ff00000, PT ;  /* 0x7ff000001800780c */ /* 0x000fe40003f05270 */
[----:B------:R-:W-:Y:S02]  /*0f30*/  LOP3.LUT R27, R15, 0x80000000, R11, 0x48, !PT ;  /* 0x800000000f1b7812 */ /* 0x000fe400078e480b */
[----:B------:R-:W-:-:S13]  /*0f40*/  ISETP.EQ.OR P0, PT, R25, RZ, !P0 ;  /* 0x000000ff1900720c */ /* 0x000fda0004702670 */
[----:B------:R-:W-:Y:S01]  /*0f50*/  @P0 LOP3.LUT R4, R27, 0x7ff00000, RZ, 0xfc, !PT ;  /* 0x7ff000001b040812 */ /* 0x000fe200078efcff */
[----:B------:R-:W-:Y:S02]  /*0f60*/  @!P0 IMAD.MOV.U32 R26, RZ, RZ, RZ ;  /* 0x000000ffff1a8224 */ /* 0x000fe400078e00ff */
[----:B------:R-:W-:Y:S01]  /*0f70*/  @P0 IMAD.MOV.U32 R26, RZ, RZ, RZ ;  /* 0x000000ffff1a0224 */ /* 0x000fe200078e00ff */
[----:B------:R-:W-:Y:S01]  /*0f80*/  @P0 MOV R27, R4 ;  /* 0x00000004001b0202 */ /* 0x000fe20000000f00 */
[----:B------:R-:W-:Y:S06]  /*0f90*/  BRA `(.L_x_111) ;  /* 0x0000000000147947 */ /* 0x000fec0003800000 */
.L_x_113:
[----:B------:R-:W-:Y:S01]  /*0fa0*/  LOP3.LUT R27, R11, 0x80000, RZ, 0xfc, !PT ;  /* 0x000800000b1b7812 */ /* 0x000fe200078efcff */
[----:B------:R-:W-:Y:S01]  /*0fb0*/  IMAD.MOV.U32 R26, RZ, RZ, R10 ;  /* 0x000000ffff1a7224 */ /* 0x000fe200078e000a */
[----:B------:R-:W-:Y:S06]  /*0fc0*/  BRA `(.L_x_111) ;  /* 0x0000000000087947 */ /* 0x000fec0003800000 */
.L_x_112:
[----:B------:R-:W-:Y:S01]  /*0fd0*/  LOP3.LUT R27, R15, 0x80000, RZ, 0xfc, !PT ;  /* 0x000800000f1b7812 */ /* 0x000fe200078efcff */
[----:B------:R-:W-:-:S07]  /*0fe0*/  IMAD.MOV.U32 R26, RZ, RZ, R14 ;  /* 0x000000ffff1a7224 */ /* 0x000fce00078e000e */
.L_x_111:
[----:B------:R-:W-:Y:S05]  /*0ff0*/  BSYNC.RECONVERGENT B1 ;  /* 0x0000000000017941 */ /* 0x000fea0003800200 */
.L_x_109:
[----:B------:R-:W-:Y:S02]  /*1000*/  IMAD.MOV.U32 R4, RZ, RZ, R3 ;  /* 0x000000ffff047224 */ /* 0x000fe400078e0003 */
[----:B------:R-:W-:-:S04]  /*1010*/  IMAD.MOV.U32 R5, RZ, RZ, 0x0 ;  /* 0x00000000ff057424 */ /* 0x000fc800078e00ff */
[----:B------:R-:W-:Y:S05]  /*1020*/  RET.REL.NODEC R4 `(_Z15ComptPopulationP10PopulationPdd) ;  /* 0xffffffec04f47950 */ /* 0x000fea0003c3ffff */
.L_x_114:
        /* <DEDUP_REMOVED lines=13> */
.L_x_156:


//--------------------- .text._Z10ForceComptPd8particleS0_ --------------------------
	.section	.text._Z10ForceComptPd8particleS0_,"ax",@progbits
	.align	128
        .global         _Z10ForceComptPd8particleS0_
        .type           _Z10ForceComptPd8particleS0_,@function
        .size           _Z10ForceComptPd8particleS0_,(.L_x_158 - _Z10ForceComptPd8particleS0_)
        .other          _Z10ForceComptPd8particleS0_,@"STO_CUDA_ENTRY STV_DEFAULT"
_Z10ForceComptPd8particleS0_:
.text._Z10ForceComptPd8particleS0_:
[----:B------:R-:W-:Y:S08]  /*0000*/  LDC R1, c[0x0][0x37c] ;  /* 0x0000df00ff017b82 */ /* 0x000ff00000000800 */
[----:B------:R-:W0:Y:S01]  /*0010*/  LDC.64 R6, c[0x0][0x398] ;  /* 0x0000e600ff067b82 */ /* 0x000e220000000a00 */
[----:B------:R-:W0:Y:S01]  /*0020*/  LDCU.64 UR4, c[0x0][0x3d0] ;  /* 0x00007a00ff0477ac */ /* 0x000e220008000a00 */
[----:B------:R-:W1:Y:S06]  /*0030*/  LDCU.128 UR8, c[0x0][0x3c0] ;  /* 0x00007800ff0877ac */ /* 0x000e6c0008000c00 */
[----:B------:R-:W1:Y:S01]  /*0040*/  LDC.64 R24, c[0x0][0x390] ;  /* 0x0000e400ff187b82 */ /* 0x000e620000000a00 */
[----:B0-----:R-:W-:Y:S01]  /*0050*/  DADD R6, -R6, UR4 ;  /* 0x0000000406067e29 */ /* 0x001fe20008000100 */
[----:B------:R-:W-:Y:S01]  /*0060*/  UMOV UR4, 0xa0b5ed8d ;  /* 0xa0b5ed8d00047882 */ /* 0x000fe20000000000 */
[----:B------:R-:W-:Y:S01]  /*0070*/  UMOV UR5, 0x3eb0c6f7 ;  /* 0x3eb0c6f700057882 */ /* 0x000fe20000000000 */
[----:B-1----:R-:W-:-:S05]  /*0080*/  DADD R24, -R24, UR10 ;  /* 0x0000000a18187e29 */ /* 0x002fca0008000100 */
[----:B------:R-:W-:-:S08]  /*0090*/  DMUL R2, R6, R6 ;  /* 0x0000000606027228 */ /* 0x000fd00000000000 */
[----:B------:R-:W-:-:S08]  /*00a0*/  DFMA R2, R24, R24, R2 ;  /* 0x000000181802722b */ /* 0x000fd00000000002 */
[----:B------:R-:W-:Y:S01]  /*00b0*/  DSETP.GEU.AND P0, PT, R2, UR4, PT ;  /* 0x0000000402007e2a */ /* 0x000fe2000bf0e000 */
[----:B------:R-:W0:Y:S05]  /*00c0*/  LDCU.64 UR4, c[0x0][0x388] ;  /* 0x00007100ff0477ac */ /* 0x000e2a0008000a00 */
[----:B------:R-:W-:Y:S02]  /*00d0*/  FSEL R9, R3, 0.34526798129081726074, P0 ;  /* 0x3eb0c6f703097808 */ /* 0x000fe40000000000 */
[----:B------:R-:W-:Y:S01]  /*00e0*/  FSEL R8, R2, -3.0819790611203132499e-19, P0 ;  /* 0xa0b5ed8d02087808 */ /* 0x000fe20000000000 */
[----:B------:R-:W-:Y:S01]  /*00f0*/  IMAD.MOV.U32 R2, RZ, RZ, 0x1 ;  /* 0x00000001ff027424 */ /* 0x000fe200078e00ff */
[----:B------:R-:W1:Y:S05]  /*0100*/  MUFU.RCP64H R3, R9 ;  /* 0x0000000900037308 */ /* 0x000e6a0000001800 */
[----:B-1----:R-:W-:-:S08]  /*0110*/  DFMA R4, -R8, R2, 1 ;  /* 0x3ff000000804742b */ /* 0x002fd00000000102 */
[----:B------:R-:W-:-:S08]  /*0120*/  DFMA R4, R4, R4, R4 ;  /* 0x000000040404722b */ /* 0x000fd00000000004 */
[----:B------:R-:W-:Y:S01]  /*0130*/  DFMA R4, R2, R4, R2 ;  /* 0x000000040204722b */ /* 0x000fe20000000002 */
[----:B------:R-:W-:Y:S02]  /*0140*/  IMAD.MOV.U32 R2, RZ, RZ, -0x2d0e5604 ;  /* 0xd2f1a9fcff027424 */ /* 0x000fe400078e00ff */
[----:B------:R-:W-:-:S05]  /*0150*/  IMAD.MOV.U32 R3, RZ, RZ, 0x3f50624d ;  /* 0x3f50624dff037424 */ /* 0x000fca00078e00ff */
[----:B------:R-:W-:Y:S02]  /*0160*/  DFMA R10, -R8, R4, 1 ;  /* 0x3ff00000080a742b */ /* 0x000fe40000000104 */
[----:B0-----:R-:W-:-:S06]  /*0170*/  DMUL R2, R2, UR4 ;  /* 0x0000000402027c28 */ /* 0x001fcc0008000000 */
[----:B------:R-:W-:Y:S02]  /*0180*/  DFMA R10, R4, R10, R4 ;  /* 0x0000000a040a722b */ /* 0x000fe40000000004 */
[----:B------:R-:W-:-:S08]  /*0190*/  DMUL R14, R2, UR8 ;  /* 0x00000008020e7c28 */ /* 0x000fd00008000000 */
[----:B------:R-:W-:Y:S02]  /*01a0*/  DMUL R2, R14, R10 ;  /* 0x0000000a0e027228 */ /* 0x000fe40000000000 */
[----:B------:R-:W-:-:S06]  /*01b0*/  FSETP.GEU.AND P1, PT, |R15|, 6.5827683646048100446e-37, PT ;  /* 0x036000000f00780b */ /* 0x000fcc0003f2e200 */
        /* <DEDUP_REMOVED lines=8> */
[----:B------:R-:W-:Y:S05]  /*0240*/  CALL.REL.NOINC `($__internal_5_$__cuda_sm20_div_rn_f64_full) ;  /* 0x0000000400107944 */ /* 0x000fea0003c00000 */
[----:B------:R-:W-:Y:S02]  /*0250*/  IMAD.MOV.U32 R2, RZ, RZ, R4 ;  /* 0x000000ffff027224 */ /* 0x000fe400078e0004 */
[----:B------:R-:W-:-:S07]  /*0260*/  IMAD.MOV.U32 R3, RZ, RZ, R5 ;  /* 0x000000ffff037224 */ /* 0x000fce00078e0005 */
.L_x_115:
[----:B------:R-:W0:Y:S01]  /*0270*/  MUFU.RSQ64H R5, R9 ;  /* 0x0000000900057308 */ /* 0x000e220000001c00 */
[----:B------:R-:W-:Y:S02]  /*0280*/  VIADD R4, R9, 0xfcb00000 ;  /* 0xfcb0000009047836 */ /* 0x000fe40000000000 */
[----:B------:R-:W-:Y:S02]  /*0290*/  IMAD.MOV.U32 R12, RZ, RZ, 0x0 ;  /* 0x00000000ff0c7424 */ /* 0x000fe400078e00ff */
[----:B------:R-:W-:Y:S01]  /*02a0*/  IMAD.MOV.U32 R13, RZ, RZ, 0x3fd80000 ;  /* 0x3fd80000ff0d7424 */ /* 0x000fe200078e00ff */
[----:B------:R-:W-:Y:S01]  /*02b0*/  ISETP.GE.U32.AND P0, PT, R4, 0x7ca00000, PT ;  /* 0x7ca000000400780c */ /* 0x000fe20003f06070 */
[----:B0-----:R-:W-:-:S08]  /*02c0*/  DMUL R10, R4, R4 ;  /* 0x00000004040a7228 */ /* 0x001fd00000000000 */
[----:B------:R-:W-:-:S08]  /*02d0*/  DFMA R10, R8, -R10, 1 ;  /* 0x3ff00000080a742b */ /* 0x000fd0000000080a */
[----:B------:R-:W-:Y:S02]  /*02e0*/  DFMA R12, R10, R12, 0.5 ;  /* 0x3fe000000a0c742b */ /* 0x000fe4000000000c */
[----:B------:R-:W-:-:S08]  /*02f0*/  DMUL R10, R4, R10 ;  /* 0x0000000a040a7228 */ /* 0x000fd00000000000 */
[----:B------:R-:W-:Y:S02]  /*0300*/  DFMA R14, R12, R10, R4 ;  /* 0x0000000a0c0e722b */ /* 0x000fe40000000004 */
[----:B------:R-:W-:-:S06]  /*0310*/  DMUL R10, R24, R2 ;  /* 0x00000002180a7228 */ /* 0x000fcc0000000000 */
[----:B------:R-:W-:Y:S02]  /*0320*/  DMUL R12, R8, R14 ;  /* 0x0000000e080c7228 */ /* 0x000fe40000000000 */
[----:B------:R-:W-:Y:S02]  /*0330*/  VIADD R19, R15, 0xfff00000 ;  /* 0xfff000000f137836 */ /* 0x000fe40000000000 */
[----:B------:R-:W-:-:S04]  /*0340*/  IMAD.MOV.U32 R18, RZ, RZ, R14 ;  /* 0x000000ffff127224 */ /* 0x000fc800078e000e */
[----:B------:R-:W-:-:S08]  /*0350*/  DFMA R16, R12, -R12, R8 ;  /* 0x8000000c0c10722b */ /* 0x000fd00000000008 */
[----:B------:R-:W-:Y:S01]  /*0360*/  DFMA R24, R16, R18, R12 ;  /* 0x000000121018722b */ /* 0x000fe2000000000c */
[----:B------:R-:W-:Y:S10]  /*0370*/  @!P0 BRA `(.L_x_116) ;  /* 0x0000000000088947 */ /* 0x000ff40003800000 */
[----:B------:R-:W-:-:S07]  /*0380*/  MOV R0, 0x3a0 ;  /* 0x000003a000007802 */ /* 0x000fce0000000f00 */
[----:B------:R-:W-:Y:S05]  /*0390*/  CALL.REL.NOINC `($__internal_6_$__cuda_sm20_dsqrt_rn_f64_mediumpath_v1) ;  /* 0x0000000800207944 */ /* 0x000fea0003c00000 */
.L_x_116:
[----:B------:R-:W0:Y:S01]  /*03a0*/  MUFU.RCP64H R5, R25 ;  /* 0x0000001900057308 */ /* 0x000e220000001800 */
[----:B------:R-:W-:Y:S01]  /*03b0*/  IMAD.MOV.U32 R4, RZ, RZ, 0x1 ;  /* 0x00000001ff047424 */ /* 0x000fe200078e00ff */
[----:B------:R-:W-:Y:S01]  /*03c0*/  FSETP.GEU.AND P1, PT, |R11|, 6.5827683646048100446e-37, PT ;  /* 0x036000000b00780b */ /* 0x000fe20003f2e200 */
[----:B------:R-:W1:Y:S04]  /*03d0*/  LDCU.64 UR4, c[0x0][0x358] ;  /* 0x00006b00ff0477ac */ /* 0x000e680008000a00 */
        /* <DEDUP_REMOVED lines=10> */
[----:B-1----:R-:W-:Y:S05]  /*0480*/  @P0 BRA P1, `(.L_x_117) ;  /* 0x0000000000180947 */ /* 0x002fea0000800000 */
[----:B------:R-:W-:Y:S01]  /*0490*/  IMAD.MOV.U32 R14, RZ, RZ, R10 ;  /* 0x000000ffff0e7224 */ /* 0x000fe200078e000a */
[----:B------:R-:W-:Y:S01]  /*04a0*/  MOV R28, 0x4f0 ;  /* 0x000004f0001c7802 */ /* 0x000fe20000000f00 */
[----:B------:R-:W-:Y:S02]  /*04b0*/  IMAD.MOV.U32 R15, RZ, RZ, R11 ;  /* 0x000000ffff0f7224 */ /* 0x000fe400078e000b */
[----:B------:R-:W-:Y:S02]  /*04c0*/  IMAD.MOV.U32 R12, RZ, RZ, R24 ;  /* 0x000000ffff0c7224 */ /* 0x000fe400078e0018 */
[----:B------:R-:W-:-:S07]  /*04d0*/  IMAD.MOV.U32 R13, RZ, RZ, R25 ;  /* 0x000000ffff0d7224 */ /* 0x000fce00078e0019 */
[----:B------:R-:W-:Y:S05]  /*04e0*/  CALL.REL.NOINC `($__internal_5_$__cuda_sm20_div_rn_f64_full) ;  /* 0x0000000000687944 */ /* 0x000fea0003c00000 */
.L_x_117:
[----:B------:R-:W0:Y:S01]  /*04f0*/  MUFU.RCP64H R9, R25 ;  /* 0x0000001900097308 */ /* 0x000e220000001800 */
[----:B------:R-:W-:Y:S01]  /*0500*/  IMAD.MOV.U32 R8, RZ, RZ, 0x1 ;  /* 0x00000001ff087424 */ /* 0x000fe200078e00ff */
[----:B------:R-:W-:Y:S01]  /*0510*/  DMUL R14, R6, R2 ;  /* 0x00000002060e7228 */ /* 0x000fe20000000000 */
[----:B------:R-:W1:Y:S09]  /*0520*/  LDC.64 R6, c[0x0][0x380] ;  /* 0x0000e000ff067b82 */ /* 0x000e720000000a00 */
[----:B------:R-:W-:Y:S01]  /*0530*/  FSETP.GEU.AND P1, PT, |R15|, 6.5827683646048100446e-37, PT ;  /* 0x036000000f00780b */ /* 0x000fe20003f2e200 */
[----:B0-----:R-:W-:-:S08]  /*0540*/  DFMA R10, R8, -R24, 1 ;  /* 0x3ff00000080a742b */ /* 0x001fd00000000818 */
[----:B------:R-:W-:Y:S01]  /*0550*/  DFMA R10, R10, R10, R10 ;  /* 0x0000000a0a0a722b */ /* 0x000fe2000000000a */
[----:B-1----:R0:W-:Y:S07]  /*0560*/  STG.E.64 desc[UR4][R6.64], R4 ;  /* 0x0000000406007986 */ /* 0x0021ee000c101b04 */
        /* <DEDUP_REMOVED lines=8> */
[----:B0-----:R-:W-:Y:S05]  /*05f0*/  @P0 BRA P1, `(.L_x_118) ;  /* 0x0000000000180947 */ /* 0x001fea0000800000 */
[----:B------:R-:W-:Y:S01]  /*0600*/  IMAD.MOV.U32 R12, RZ, RZ, R24 ;  /* 0x000000ffff0c7224 */ /* 0x000fe200078e0018 */
[----:B------:R-:W-:Y:S01]  /*0610*/  MOV R28, 0x640 ;  /* 0x00000640001c7802 */ /* 0x000fe20000000f00 */
[----:B------:R-:W-:-:S07]  /*0620*/  IMAD.MOV.U32 R13, RZ, RZ, R25 ;  /* 0x000000ffff0d7224 */ /* 0x000fce00078e0019 */
[----:B------:R-:W-:Y:S05]  /*0630*/  CALL.REL.NOINC `($__internal_5_$__cuda_sm20_div_rn_f64_full) ;  /* 0x0000000000147944 */ /* 0x000fea0003c00000 */
[----:B------:R-:W-:Y:S02]  /*0640*/  IMAD.MOV.U32 R2, RZ, RZ, R4 ;  /* 0x000000ffff027224 */ /* 0x000fe400078e0004 */
[----:B------:R-:W-:-:S07]  /*0650*/  IMAD.MOV.U32 R3, RZ, RZ, R5 ;  /* 0x000000ffff037224 */ /* 0x000fce00078e0005 */
.L_x_118:
[----:B------:R-:W0:Y:S02]  /*0660*/  LDC.64 R4, c[0x0][0x380] ;  /* 0x0000e000ff047b82 */ /* 0x000e240000000a00 */
[----:B0-----:R-:W-:Y:S01]  /*0670*/  STG.E.64 desc[UR4][R4.64+0x8], R2 ;  /* 0x0000080204007986 */ /* 0x001fe2000c101b04 */
[----:B------:R-:W-:Y:S05]  /*0680*/  EXIT ;  /* 0x000000000000794d */ /* 0x000fea0003800000 */
        .weak           $__internal_5_$__cuda_sm20_div_rn_f64_full
        .type           $__internal_5_$__cuda_sm20_div_rn_f64_full,@function
        .size           $__internal_5_$__cuda_sm20_div_rn_f64_full,($__internal_6_$__cuda_sm20_dsqrt_rn_f64_mediumpath_v1 - $__internal_5_$__cuda_sm20_div_rn_f64_full)
$__internal_5_$__cuda_sm20_div_rn_f64_full:
[C---:B------:R-:W-:Y:S01]  /*0690*/  FSETP.GEU.AND P0, PT, |R13|.reuse, 1.469367938527859385e-39, PT ;  /* 0x001000000d00780b */ /* 0x040fe20003f0e200 */
[----:B------:R-:W-:Y:S01]  /*06a0*/  IMAD.MOV.U32 R20, RZ, RZ, 0x1 ;  /* 0x00000001ff147424 */ /* 0x000fe200078e00ff */
[C---:B------:R-:W-:Y:S01]  /*06b0*/  LOP3.LUT R10, R13.reuse, 0x800fffff, RZ, 0xc0, !PT ;  /* 0x800fffff0d0a7812 */ /* 0x040fe200078ec0ff */
[----:B------:R-:W-:Y:S01]  /*06c0*/  IMAD.MOV.U32 R16, RZ, RZ, R14 ;  /* 0x000000ffff107224 */ /* 0x000fe200078e000e */
[----:B------:R-:W-:Y:S02]  /*06d0*/  LOP3.LUT R26, R13, 0x7ff00000, RZ, 0xc0, !PT ;  /* 0x7ff000000d1a7812 */ /* 0x000fe400078ec0ff */
[----:B------:R-:W-:Y:S01]  /*06e0*/  LOP3.LUT R11, R10, 0x3ff00000, RZ, 0xfc, !PT ;  /* 0x3ff000000a0b7812 */ /* 0x000fe200078efcff */
[----:B------:R-:W-:-:S06]  /*06f0*/  IMAD.MOV.U32 R10, RZ, RZ, R12 ;  /* 0x000000ffff0a7224 */ /* 0x000fcc00078e000c */
[----:B------:R-:W-:-:S06]  /*0700*/  @!P0 DMUL R10, R12, 8.98846567431157953865e+307 ;  /* 0x7fe000000c0a8828 */ /* 0x000fcc0000000000 */
[----:B------:R-:W0:Y:S02]  /*0710*/  MUFU.RCP64H R21, R11 ;  /* 0x0000000b00157308 */ /* 0x000e240000001800 */
[----:B0-----:R-:W-:-:S08]  /*0720*/  DFMA R4, R20, -R10, 1 ;  /* 0x3ff000001404742b */ /* 0x001fd0000000080a */
[----:B------:R-:W-:-:S08]  /*0730*/  DFMA R4, R4, R4, R4 ;  /* 0x000000040404722b */ /* 0x000fd00000000004 */
[----:B------:R-:W-:Y:S01]  /*0740*/  DFMA R20, R20, R4, R20 ;  /* 0x000000041414722b */ /* 0x000fe20000000014 */
[----:B------:R-:W-:Y:S01]  /*0750*/  LOP3.LUT R5, R15, 0x7ff00000, RZ, 0xc0, !PT ;  /* 0x7ff000000f057812 */ /* 0x000fe200078ec0ff */
[----:B------:R-:W-:-:S03]  /*0760*/  IMAD.MOV.U32 R4, RZ, RZ, 0x1ca00000 ;  /* 0x1ca00000ff047424 */ /* 0x000fc600078e00ff */
[----:B------:R-:W-:Y:S01]  /*0770*/  ISETP.GE.U32.AND P1, PT, R5, R26, PT ;  /* 0x0000001a0500720c */ /* 0x000fe20003f26070 */
[----:B------:R-:W-:Y:S02]  /*0780*/  IMAD.MOV.U32 R0, RZ, RZ, R5 ;  /* 0x000000ffff007224 */ /* 0x000fe400078e0005 */
[----:B------:R-:W-:Y:S01]  /*0790*/  DFMA R18, R20, -R10, 1 ;  /* 0x3ff000001412742b */ /* 0x000fe2000000080a */
[----:B------:R-:W-:Y:S02]  /*07a0*/  SEL R17, R4, 0x63400000, !P1 ;  /* 0x6340000004117807 */ /* 0x000fe40004800000 */
[----:B------:R-:W-:Y:S02]  /*07b0*/  FSETP.GEU.AND P1, PT, |R15|, 1.469367938527859385e-39, PT ;  /* 0x001000000f00780b */ /* 0x000fe40003f2e200 */
[----:B------:R-:W-:-:S03]  /*07c0*/  LOP3.LUT R17, R17, 0x800fffff, R15, 0xf8, !PT ;  /* 0x800fffff11117812 */ /* 0x000fc600078ef80f */
[----:B------:R-:W-:-:S08]  /*07d0*/  DFMA R18, R20, R18, R20 ;  /* 0x000000121412722b */ /* 0x000fd00000000014 */
[----:B------:R-:W-:Y:S05]  /*07e0*/  @P1 BRA `(.L_x_119) ;  /* 0x0000000000201947 */ /* 0x000fea0003800000 */
[----:B------:R-:W-:Y:S01]  /*07f0*/  LOP3.LUT R0, R13, 0x7ff00000, RZ, 0xc0, !PT ;  /* 0x7ff000000d007812 */ /* 0x000fe200078ec0ff */
[----:B------:R-:W-:-:S03]  /*0800*/  IMAD.MOV.U32 R20, RZ, RZ, RZ ;  /* 0x000000ffff147224 */ /* 0x000fc600078e00ff */
[----:B------:R-:W-:-:S04]  /*0810*/  ISETP.GE.U32.AND P1, PT, R5, R0, PT ;  /* 0x000000000500720c */ /* 0x000fc80003f26070 */
[----:B------:R-:W-:-:S04]  /*0820*/  SEL R21, R4, 0x63400000, !P1 ;  /* 0x6340000004157807 */ /* 0x000fc80004800000 */
[----:B------:R-:W-:-:S04]  /*0830*/  LOP3.LUT R21, R21, 0x80000000, R15, 0xf8, !PT ;  /* 0x8000000015157812 */ /* 0x000fc800078ef80f */
[----:B------:R-:W-:-:S06]  /*0840*/  LOP3.LUT R21, R21, 0x100000, RZ, 0xfc, !PT ;  /* 0x0010000015157812 */ /* 0x000fcc00078efcff */
[----:B------:R-:W-:-:S10]  /*0850*/  DFMA R16, R16, 2, -R20 ;  /* 0x400000001010782b */ /* 0x000fd40000000814 */
[----:B------:R-:W-:-:S07]  /*0860*/  LOP3.LUT R0, R17, 0x7ff00000, RZ, 0xc0, !PT ;  /* 0x7ff0000011007812 */ /* 0x000fce00078ec0ff */
.L_x_119:
[----:B------:R-:W-:Y:S01]  /*0870*/  DMUL R20, R18, R16 ;  /* 0x0000001012147228 */ /* 0x000fe20000000000 */
[----:B------:R-:W-:-:S07]  /*0880*/  @!P0 LOP3.LUT R26, R11, 0x7ff00000, RZ, 0xc0, !PT ;  /* 0x7ff000000b1a8812 */ /* 0x000fce00078ec0ff */
[----:B------:R-:W-:-:S08]  /*0890*/  DFMA R22, R20, -R10, R16 ;  /* 0x8000000a1416722b */ /* 0x000fd00000000010 */
[----:B------:R-:W-:Y:S01]  /*08a0*/  DFMA R22, R18, R22, R20 ;  /* 0x000000161216722b */ /* 0x000fe20000000014 */
[----:B------:R-:W-:Y:S01]  /*08b0*/  IADD3 R18, PT, PT, R0, -0x1, RZ ;  /* 0xffffffff00127810 */ /* 0x000fe20007ffe0ff */
[----:B------:R-:W-:-:S03]  /*08c0*/  VIADD R19, R26, 0xffffffff ;  /* 0xffffffff1a137836 */ /* 0x000fc60000000000 */
[----:B------:R-:W-:-:S04]  /*08d0*/  ISETP.GT.U32.AND P0, PT, R18, 0x7feffffe, PT ;  /* 0x7feffffe1200780c */ /* 0x000fc80003f04070 */
        /* <DEDUP_REMOVED lines=29> */
.L_x_120:
        /* <DEDUP_REMOVED lines=16> */
.L_x_123:
[----:B------:R-:W-:Y:S01]  /*0bb0*/  LOP3.LUT R5, R13, 0x80000, RZ, 0xfc, !PT ;  /* 0x000800000d057812 */ /* 0x000fe200078efcff */
[----:B------:R-:W-:Y:S01]  /*0bc0*/  IMAD.MOV.U32 R4, RZ, RZ, R12 ;  /* 0x000000ffff047224 */ /* 0x000fe200078e000c */
[----:B------:R-:W-:Y:S06]  /*0bd0*/  BRA `(.L_x_121) ;  /* 0x0000000000087947 */ /* 0x000fec0003800000 */
.L_x_122:
[----:B------:R-:W-:Y:S01]  /*0be0*/  LOP3.LUT R5, R15, 0x80000, RZ, 0xfc, !PT ;  /* 0x000800000f057812 */ /* 0x000fe200078efcff */
[----:B------:R-:W-:-:S07]  /*0bf0*/  IMAD.MOV.U32 R4, RZ, RZ, R14 ;  /* 0x000000ffff047224 */ /* 0x000fce00078e000e */
.L_x_121:
[----:B------:R-:W-:-:S04]  /*0c00*/  MOV R29, 0x0 ;  /* 0x00000000001d7802 */ /* 0x000fc80000000f00 */
[----:B------:R-:W-:Y:S05]  /*0c10*/  RET.REL.NODEC R28 `(_Z10ForceComptPd8particleS0_) ;  /* 0xfffffff01cf87950 */ /* 0x000fea0003c3ffff */
        .weak           $__internal_6_$__cuda_sm20_dsqrt_rn_f64_mediumpath_v1
        .type           $__internal_6_$__cuda_sm20_dsqrt_rn_f64_mediumpath_v1,@function
        .size           $__internal_6_$__cuda_sm20_dsqrt_rn_f64_mediumpath_v1,(.L_x_158 - $__internal_6_$__cuda_sm20_dsqrt_rn_f64_mediumpath_v1)
$__internal_6_$__cuda_sm20_dsqrt_rn_f64_mediumpath_v1:
[----:B------:R-:W-:Y:S01]  /*0c20*/  ISETP.GE.U32.AND P0, PT, R4, -0x3400000, PT ;  /* 0xfcc000000400780c */ /* 0x000fe20003f06070 */
[----:B------:R-:W-:-:S12]  /*0c30*/  IMAD.MOV.U32 R15, RZ, RZ, R19 ;  /* 0x000000ffff0f7224 */ /* 0x000fd800078e0013 */
        /* <DEDUP_REMOVED lines=9> */
.L_x_124:
        /* <DEDUP_REMOVED lines=9> */
[----:B------:R-:W-:Y:S02]  /*0d60*/  IMAD.MOV.U32 R4, RZ, RZ, RZ ;  /* 0x000000ffff047224 */ /* 0x000fe400078e00ff */
[----:B------:R-:W-:Y:S02]  /*0d70*/  IMAD.MOV.U32 R14, RZ, RZ, 0x0 ;  /* 0x00000000ff0e7424 */ /* 0x000fe400078e00ff */
[----:B------:R-:W-:Y:S01]  /*0d80*/  IMAD.MOV.U32 R15, RZ, RZ, 0x3fd80000 ;  /* 0x3fd80000ff0f7424 */ /* 0x000fe200078e00ff */
        /* <DEDUP_REMOVED lines=12> */
.L_x_126:
[----:B------:R-:W-:-:S11]  /*0e50*/  DADD R4, R8, R8 ;  /* 0x0000000008047229 */ /* 0x000fd60000000008 */
.L_x_125:
[----:B------:R-:W-:Y:S02]  /*0e60*/  IMAD.MOV.U32 R24, RZ, RZ, R4 ;  /* 0x000000ffff187224 */ /* 0x000fe400078e0004 */
[----:B------:R-:W-:Y:S02]  /*0e70*/  IMAD.MOV.U32 R25, RZ, RZ, R5 ;  /* 0x000000ffff197224 */ /* 0x000fe400078e0005 */
[----:B------:R-:W-:Y:S02]  /*0e80*/  IMAD.MOV.U32 R4, RZ, RZ, R0 ;  /* 0x000000ffff047224 */ /* 0x000fe400078e0000 */
[----:B------:R-:W-:-:S04]  /*0e90*/  IMAD.MOV.U32 R5, RZ, RZ, 0x0 ;  /* 0x00000000ff057424 */ /* 0x000fc800078e00ff */
[----:B------:R-:W-:Y:S05]  /*0ea0*/  RET.REL.NODEC R4 `(_Z10ForceComptPd8particleS0_) ;  /* 0xfffffff004547950 */ /* 0x000fea0003c3ffff */
.L_x_127:
        /* <DEDUP_REMOVED lines=13> */
.L_x_158:


//--------------------- .text._Z11newparticleP8particleddddd --------------------------
	.section	.text._Z11newparticleP8particleddddd,"ax",@progbits
	.align	128
        .global         _Z11newparticleP8particleddddd
        .type           _Z11newparticleP8particleddddd,@function
        .size           _Z11newparticleP8particleddddd,(.L_x_169 - _Z11newparticleP8particleddddd)
        .other          _Z11newparticleP8particleddddd,@"STO_CUDA_ENTRY STV_DEFAULT"
_Z11newparticleP8particleddddd:
.text._Z11newparticleP8particleddddd:
[----:B------:R-:W-:Y:S08]  /*0000*/  LDC R1, c[0x0][0x37c] ;  /* 0x0000df00ff017b82 */ /* 0x000ff00000000800 */
[----:B------:R-:W0:Y:S01]  /*0010*/  LDC.64 R2, c[0x0][0x380] ;  /* 0x0000e000ff027b82 */ /* 0x000e220000000a00 */
[----:B------:R-:W0:Y:S07]  /*0020*/  LDCU.64 UR4, c[0x0][0x358] ;  /* 0x00006b00ff0477ac */ /* 0x000e2e0008000a00 */
[----:B------:R-:W0:Y:S08]  /*0030*/  LDC.64 R4, c[0x0][0x388] ;  /* 0x0000e200ff047b82 */ /* 0x000e300000000a00 */
[----:B------:R-:W1:Y:S08]  /*0040*/  LDC.64 R6, c[0x0][0x390] ;  /* 0x0000e400ff067b82 */ /* 0x000e700000000a00 */
[----:B------:R-:W2:Y:S08]  /*0050*/  LDC.64 R8, c[0x0][0x398] ;  /* 0x0000e600ff087b82 */ /* 0x000eb00000000a00 */
[----:B------:R-:W3:Y:S01]  /*0060*/  LDC.64 R10, c[0x0][0x3a0] ;  /* 0x0000e800ff0a7b82 */ /* 0x000ee20000000a00 */
[----:B0-----:R-:W-:Y:S07]  /*0070*/  STG.E.64 desc[UR4][R2.64], R4 ;  /* 0x0000000402007986 */ /* 0x001fee000c101b04 */
[----:B------:R-:W0:Y:S01]  /*0080*/  LDC.64 R12, c[0x0][0x3a8] ;  /* 0x0000ea00ff0c7b82 */ /* 0x000e220000000a00 */
[----:B-1----:R-:W-:Y:S04]  /*0090*/  STG.E.64 desc[UR4][R2.64+0x8], R6 ;  /* 0x0000080602007986 */ /* 0x002fe8000c101b04 */
[----:B--2---:R-:W-:Y:S04]  /*00a0*/  STG.E.64 desc[UR4][R2.64+0x10], R8 ;  /* 0x0000100802007986 */ /* 0x004fe8000c101b04 */
[----:B---3--:R-:W-:Y:S04]  /*00b0*/  STG.E.64 desc[UR4][R2.64+0x18], R10 ;  /* 0x0000180a02007986 */ /* 0x008fe8000c101b04 */
[----:B0-----:R-:W-:Y:S01]  /*00c0*/  STG.E.64 desc[UR4][R2.64+0x20], R12 ;  /* 0x0000200c02007986 */ /* 0x001fe2000c101b04 */
[----:B------:R-:W-:Y:S05]  /*00d0*/  EXIT ;  /* 0x000000000000794d */ /* 0x000fea0003800000 */
.L_x_128:
        /* <DEDUP_REMOVED lines=10> */
.L_x_169:


//--------------------- .text._Z20ParallelComputeStatsP10PopulationPd --------------------------
	.section	.text._Z20ParallelComputeStatsP10PopulationPd,"ax",@progbits
	.align	128
        .global         _Z20ParallelComputeStatsP10PopulationPd
        .type           _Z20ParallelComputeStatsP10PopulationPd,@function
        .size           _Z20ParallelComputeStatsP10PopulationPd,(.L_x_159 - _Z20ParallelComputeStatsP10PopulationPd)
        .other          _Z20ParallelComputeStatsP10PopulationPd,@"STO_CUDA_ENTRY STV_DEFAULT"
_Z20ParallelComputeStatsP10PopulationPd:
.text._Z20ParallelComputeStatsP10PopulationPd:
[----:B------:R-:W-:Y:S01]  /*0000*/  LDC R1, c[0x0][0x37c] ;  /* 0x0000df00ff017b82 */ /* 0x000fe20000000800 */
[----:B------:R-:W0:Y:S01]  /*0010*/  S2R R14, SR_TID.X ;  /* 0x00000000000e7919 */ /* 0x000e220000002100 */
[----:B------:R-:W0:Y:S02]  /*0020*/  LDCU UR10, c[0x0][0x360] ;  /* 0x00006c00ff0a77ac */ /* 0x000e240008000800 */
[----:B0-----:R-:W-:-:S13]  /*0030*/  ISETP.GE.U32.AND P0, PT, R14, UR10, PT ;  /* 0x0000000a0e007c0c */ /* 0x001fda000bf06070 */
[----:B------:R-:W-:Y:S05]  /*0040*/  @P0 EXIT ;  /* 0x000000000000094d */ /* 0x000fea0003800000 */
[----:B------:R-:W0:Y:S01]  /*0050*/  LDC.64 R2, c[0x0][0x380] ;  /* 0x0000e000ff027b82 */ /* 0x000e220000000a00 */
[----:B------:R-:W0:Y:S02]  /*0060*/  LDCU.64 UR12, c[0x0][0x358] ;  /* 0x00006b00ff0c77ac */ /* 0x000e240008000a00 */
[----:B0-----:R-:W2:Y:S04]  /*0070*/  LDG.E R0, desc[UR12][R2.64] ;  /* 0x0000000c02007981 */ /* 0x001ea8000c1e1900 */
[----:B------:R-:W3:Y:S04]  /*0080*/  LDG.E.64 R8, desc[UR12][R2.64+0x10] ;  /* 0x0000100c02087981 */ /* 0x000ee8000c1e1b00 */
[----:B------:R-:W4:Y:S04]  /*0090*/  LDG.E.64 R6, desc[UR12][R2.64+0x18] ;  /* 0x0000180c02067981 */ /* 0x000f28000c1e1b00 */
[----:B------:R0:W5:Y:S01]  /*00a0*/  LDG.E.64 R4, desc[UR12][R2.64+0x20] ;  /* 0x0000200c02047981 */ /* 0x000162000c1e1b00 */
[----:B------:R-:W1:Y:S01]  /*00b0*/  I2F.U32.RP R12, UR10 ;  /* 0x0000000a000c7d06 */ /* 0x000e620008209000 */
[----:B------:R-:W-:-:S07]  /*00c0*/  ISETP.NE.U32.AND P2, PT, RZ, UR10, PT ;  /* 0x0000000aff007c0c */ /* 0x000fce000bf45070 */
[----:B-1----:R-:W1:Y:S02]  /*00d0*/  MUFU.RCP R12, R12 ;  /* 0x0000000c000c7308 */ /* 0x002e640000001000 */
[----:B-1----:R-:W-:-:S06]  /*00e0*/  VIADD R10, R12, 0xffffffe ;  /* 0x0ffffffe0c0a7836 */ /* 0x002fcc0000000000 */
[----:B------:R1:W0:Y:S02]  /*00f0*/  F2I.FTZ.U32.TRUNC.NTZ R11, R10 ;  /* 0x0000000a000b7305 */ /* 0x000224000021f000 */
[----:B-1----:R-:W-:Y:S02]  /*0100*/  IMAD.MOV.U32 R10, RZ, RZ, RZ ;  /* 0x000000ffff0a7224 */ /* 0x002fe400078e00ff */
[----:B0-----:R-:W-:-:S04]  /*0110*/  IMAD.MOV R13, RZ, RZ, -R11 ;  /* 0x000000ffff0d7224 */ /* 0x001fc800078e0a0b */
[----:B------:R-:W-:-:S04]  /*0120*/  IMAD R13, R13, UR10, RZ ;  /* 0x0000000a0d0d7c24 */ /* 0x000fc8000f8e02ff */
[----:B------:R-:W-:-:S06]  /*0130*/  IMAD.HI.U32 R11, R11, R13, R10 ;  /* 0x0000000d0b0b7227 */ /* 0x000fcc00078e000a */
[----:B--2---:R-:W-:-:S04]  /*0140*/  IMAD.HI.U32 R11, R11, R0, RZ ;  /* 0x000000000b0b7227 */ /* 0x004fc800078e00ff */
        /* <DEDUP_REMOVED lines=10> */
[----:B------:R-:W-:-:S05]  /*01f0*/  IMAD R0, R3, UR10, R0 ;  /* 0x0000000a03007c24 */ /* 0x000fca000f8e0200 */
[----:B------:R-:W-:-:S04]  /*0200*/  ISETP.GE.U32.AND P0, PT, R14, R0, PT ;  /* 0x000000000e00720c */ /* 0x000fc80003f06070 */
[----:B------:R-:W-:-:S09]  /*0210*/  SEL R36, R0, RZ, P0 ;  /* 0x000000ff00247207 */ /* 0x000fd20000000000 */
[----:B------:R-:W-:-:S04]  /*0220*/  @P0 IMAD.MOV R13, RZ, RZ, R11 ;  /* 0x000000ffff0d0224 */ /* 0x000fc800078e020b */
[----:B------:R-:W-:-:S04]  /*0230*/  IMAD R15, R14, R13, RZ ;  /* 0x0000000d0e0f7224 */ /* 0x000fc800078e02ff */
[----:B------:R-:W-:-:S04]  /*0240*/  IMAD.IADD R0, R15, 0x1, R36 ;  /* 0x000000010f007824 */ /* 0x000fc800078e0224 */
[----:B---3--:R-:W-:-:S04]  /*0250*/  IMAD.WIDE R18, R0, 0x8, R8 ;  /* 0x0000000800127825 */ /* 0x008fc800078e0208 */
[C---:B----4-:R-:W-:Y:S02]  /*0260*/  IMAD.WIDE R2, R0.reuse, 0x8, R6 ;  /* 0x0000000800027825 */ /* 0x050fe400078e0206 */
[----:B------:R-:W2:Y:S02]  /*0270*/  LDG.E.64 R18, desc[UR12][R18.64] ;  /* 0x0000000c12127981 */ /* 0x000ea4000c1e1b00 */
[----:B-----5:R-:W-:Y:S02]  /*0280*/  IMAD.WIDE R10, R0, 0x8, R4 ;  /* 0x00000008000a7825 */ /* 0x020fe400078e0204 */
[----:B------:R-:W3:Y:S04]  /*0290*/  LDG.E.64 R2, desc[UR12][R2.64] ;  /* 0x0000000c02027981 */ /* 0x000ee8000c1e1b00 */
[----:B------:R-:W4:Y:S01]  /*02a0*/  LDG.E.64 R10, desc[UR12][R10.64] ;  /* 0x0000000c0a0a7981 */ /* 0x000f22000c1e1b00 */
[----:B------:R-:W-:Y:S01]  /*02b0*/  ISETP.GE.AND P0, PT, R13, 0x2, PT ;  /* 0x000000020d00780c */ /* 0x000fe20003f06270 */
[----:B------:R-:W-:Y:S01]  /*02c0*/  BSSY.RECONVERGENT B0, `(.L_x_129) ;  /* 0x00000f8000007945 */ /* 0x000fe20003800200 */
[----:B--2---:R-:W-:-:S02]  /*02d0*/  IMAD.MOV.U32 R32, RZ, RZ, R18 ;  /* 0x000000ffff207224 */ /* 0x004fc400078e0012 */
[--C-:B------:R-:W-:Y:S01]  /*02e0*/  IMAD.MOV.U32 R33, RZ, RZ, R19.reuse ;  /* 0x000000ffff217224 */ /* 0x100fe200078e0013 */
[C---:B---3--:R-:W-:Y:S01]  /*02f0*/  DMUL R30, R18.reuse, R2 ;  /* 0x00000002121e7228 */ /* 0x048fe20000000000 */
[----:B------:R-:W-:Y:S01]  /*0300*/  IMAD.MOV.U32 R20, RZ, RZ, R18 ;  /* 0x000000ffff147224 */ /* 0x000fe200078e0012 */
[----:B----4-:R-:W-:Y:S01]  /*0310*/  DMUL R34, R18, R10 ;  /* 0x0000000a12227228 */ /* 0x010fe20000000000 */
[----:B------:R-:W-:-:S05]  /*0320*/  IMAD.MOV.U32 R21, RZ, RZ, R19 ;  /* 0x000000ffff157224 */ /* 0x000fca00078e0013 */
[----:B------:R-:W-:Y:S05]  /*0330*/  @!P0 BRA `(.L_x_130) ;  /* 0x0000000c00c08947 */ /* 0x000fea0003800000 */
[C---:B------:R-:W-:Y:S01]  /*0340*/  VIADD R2, R0.reuse, 0x2 ;  /* 0x0000000200027836 */ /* 0x040fe20000000000 */
[----:B------:R-:W-:Y:S01]  /*0350*/  BSSY.RECONVERGENT B1, `(.L_x_131) ;  /* 0x000007e000017945 */ /* 0x000fe20003800200 */
[----:B------:R-:W-:Y:S02]  /*0360*/  IMAD.MOV.U32 R18, RZ, RZ, R32 ;  /* 0x000000ffff127224 */ /* 0x000fe400078e0020 */
[--C-:B------:R-:W-:Y:S01]  /*0370*/  IMAD.MOV.U32 R19, RZ, RZ, R33.reuse ;  /* 0x000000ffff137224 */ /* 0x100fe200078e0021 */
[----:B------:R-:W-:Y:S01]  /*0380*/  VIADDMNMX R13, R0, R13, R2, !PT ;  /* 0x0000000d000d7246 */ /* 0x000fe20007800102 */
[----:B------:R-:W-:Y:S01]  /*0390*/  IMAD.MOV.U32 R20, RZ, RZ, R32 ;  /* 0x000000ffff147224 */ /* 0x000fe200078e0020 */
[----:B------:R-:W-:Y:S01]  /*03a0*/  LOP3.LUT R2, RZ, R15, RZ, 0x33, !PT ;  /* 0x0000000fff027212 */ /* 0x000fe200078e33ff */
[----:B------:R-:W-:Y:S01]  /*03b0*/  IMAD.MOV.U32 R21, RZ, RZ, R33 ;  /* 0x000000ffff157224 */ /* 0x000fe200078e0021 */
[----:B------:R-:W-:Y:S02]  /*03c0*/  IADD3 R3, PT, PT, R13, -0x2, -R0 ;  /* 0xfffffffe0d037810 */ /* 0x000fe40007ffe800 */
[----:B------:R-:W-:-:S02]  /*03d0*/  IADD3 R36, PT, PT, -R36, R13, R2 ;  /* 0x0000000d24247210 */ /* 0x000fc40007ffe102 */
[----:B------:R-:W-:Y:S01]  /*03e0*/  ISETP.GE.U32.AND P0, PT, R3, 0x7, PT ;  /* 0x000000070300780c */ /* 0x000fe20003f06070 */
[----:B------:R-:W-:-:S12]  /*03f0*/  VIADD R3, R0, 0x1 ;  /* 0x0000000100037836 */ /* 0x000fd80000000000 */
[----:B------:R-:W-:Y:S05]  /*0400*/  @!P0 BRA `(.L_x_132) ;  /* 0x0000000400c88947 */ /* 0x000fea0003800000 */
[----:B------:R-:W-:Y:S01]  /*0410*/  LOP3.LUT R2, R36, 0xfffffff8, RZ, 0xc0, !PT ;  /* 0xfffffff824027812 */ /* 0x000fe200078ec0ff */
[----:B------:R-:W-:Y:S01]  /*0420*/  BSSY.RECONVERGENT B2, `(.L_x_133) ;  /* 0x000006f000027945 */ /* 0x000fe20003800200 */
[--C-:B------:R-:W-:Y:S02]  /*0430*/  IMAD.MOV.U32 R18, RZ, RZ, R32.reuse ;  /* 0x000000ffff127224 */ /* 0x100fe400078e0020 */
[--C-:B------:R-:W-:Y:S02]  /*0440*/  IMAD.MOV.U32 R19, RZ, RZ, R33.reuse ;  /* 0x000000ffff137224 */ /* 0x100fe400078e0021 */
[----:B------:R-:W-:Y:S02]  /*0450*/  IMAD.MOV.U32 R20, RZ, RZ, R32 ;  /* 0x000000ffff147224 */ /* 0x000fe400078e0020 */
[----:B------:R-:W-:Y:S02]  /*0460*/  IMAD.MOV.U32 R21, RZ, RZ, R33 ;  /* 0x000000ffff157224 */ /* 0x000fe400078e0021 */
[----:B------:R-:W-:-:S07]  /*0470*/  IMAD.MOV R2, RZ, RZ, -R2 ;  /* 0x000000ffff027224 */ /* 0x000fce00078e0a02 */
.L_x_134:
[----:B------:R-:W-:-:S04]  /*0480*/  IMAD.WIDE R10, R3, 0x8, R8 ;  /* 0x00000008030a7825 */ /* 0x000fc800078e0208 */
[C---:B------:R-:W-:Y:S01]  /*0490*/  IMAD.WIDE R12, R3.reuse, 0x8, R6 ;  /* 0x00000008030c7825 */ /* 0x040fe200078e0206 */
[----:B------:R-:W2:Y:S04]  /*04a0*/  LDG.E.64 R16, desc[UR12][R10.64] ;  /* 0x0000000c0a107981 */ /* 0x000ea8000c1e1b00 */
[----:B------:R-:W3:Y:S01]  /*04b0*/  LDG.E.64 R22, desc[UR12][R12.64] ;  /* 0x0000000c0c167981 */ /* 0x000ee2000c1e1b00 */
[----:B------:R-:W-:-:S03]  /*04c0*/  IMAD.WIDE R14, R3, 0x8, R4 ;  /* 0x00000008030e7825 */ /* 0x000fc600078e0204 */
[----:B------:R-:W4:Y:S04]  /*04d0*/  LDG.E.64 R26, desc[UR12][R10.64+0x8] ;  /* 0x0000080c0a1a7981 */ /* 0x000f28000c1e1b00 */
[----:B------:R-:W5:Y:S01]  /*04e0*/  LDG.E.64 R28, desc[UR12][R14.64+0x8] ;  /* 0x0000080c0e1c7981 */ /* 0x000f62000c1e1b00 */
[--C-:B--2---:R-:W-:Y:S02]  /*04f0*/  DSETP.GEU.AND P1, PT, R20, R16.reuse, PT ;  /* 0x000000101400722a */ /* 0x104fe40003f2e000 */
[----:B------:R-:W-:Y:S02]  /*0500*/  DSETP.GT.AND P0, PT, R18, R16, PT ;  /* 0x000000101200722a */ /* 0x000fe40003f04000 */
[----:B---3--:R-:W-:Y:S01]  /*0510*/  DFMA R30, R16, R22, R30 ;  /* 0x00000016101e722b */ /* 0x008fe2000000001e */
[----:B------:R-:W2:Y:S01]  /*0520*/  LDG.E.64 R22, desc[UR12][R14.64] ;  /* 0x0000000c0e167981 */ /* 0x000ea2000c1e1b00 */
[----:B------:R-:W-:-:S02]  /*0530*/  FSEL R24, R16, R20, !P1 ;  /* 0x0000001410187208 */ /* 0x000fc40004800000 */
[C---:B------:R-:W-:Y:S02]  /*0540*/  FSEL R25, R17.reuse, R21, !P1 ;  /* 0x0000001511197208 */ /* 0x040fe40004800000 */
[----:B------:R-:W4:Y:S01]  /*0550*/  LDG.E.64 R20, desc[UR12][R12.64+0x8] ;  /* 0x0000080c0c147981 */ /* 0x000f22000c1e1b00 */
[----:B------:R-:W-:Y:S02]  /*0560*/  FSEL R18, R16, R18, P0 ;  /* 0x0000001210127208 */ /* 0x000fe40000000000 */
[----:B------:R-:W-:Y:S01]  /*0570*/  FSEL R19, R17, R19, P0 ;  /* 0x0000001311137208 */ /* 0x000fe20000000000 */
[----:B--2---:R-:W-:Y:S01]  /*0580*/  DFMA R22, R16, R22, R34 ;  /* 0x000000161016722b */ /* 0x004fe20000000022 */
[----:B------:R-:W2:Y:S01]  /*0590*/  LDG.E.64 R34, desc[UR12][R12.64+0x10] ;  /* 0x0000100c0c227981 */ /* 0x000ea2000c1e1b00 */
[----:B----4-:R-:W-:-:S03]  /*05a0*/  DFMA R30, R26, R20, R30 ;  /* 0x000000141a1e722b */ /* 0x010fc6000000001e */
[----:B------:R-:W3:Y:S03]  /*05b0*/  LDG.E.64 R20, desc[UR12][R10.64+0x10] ;  /* 0x0000100c0a147981 */ /* 0x000ee6000c1e1b00 */
[----:B-----5:R-:W-:Y:S02]  /*05c0*/  DFMA R28, R26, R28, R22 ;  /* 0x0000001c1a1c722b */ /* 0x020fe40000000016 */
[----:B------:R-:W4:Y:S01]  /*05d0*/  LDG.E.64 R22, desc[UR12][R14.64+0x10] ;  /* 0x0000100c0e167981 */ /* 0x000f22000c1e1b00 */
[----:B------:R-:W-:Y:S02]  /*05e0*/  DSETP.GT.AND P0, PT, R18, R26, PT ;  /* 0x0000001a1200722a */ /* 0x000fe40003f04000 */
[----:B------:R-:W-:Y:S02]  /*05f0*/  DADD R16, R16, R32 ;  /* 0x0000000010107229 */ /* 0x000fe40000000020 */
[----:B------:R-:W-:Y:S01]  /*0600*/  DSETP.GEU.AND P1, PT, R24, R26, PT ;  /* 0x0000001a1800722a */ /* 0x000fe20003f2e000 */
[----:B------:R-:W5:Y:S01]  /*0610*/  LDG.E.64 R32, desc[UR12][R12.64+0x18] ;  /* 0x0000180c0c207981 */ /* 0x000f62000c1e1b00 */
[----:B------:R-:W-:-:S02]  /*0620*/  FSEL R18, R26, R18, P0 ;  /* 0x000000121a127208 */ /* 0x000fc40000000000 */
[C---:B------:R-:W-:Y:S02]  /*0630*/  FSEL R19, R27.reuse, R19, P0 ;  /* 0x000000131b137208 */ /* 0x040fe40000000000 */
[----:B------:R-:W-:Y:S01]  /*0640*/  DADD R16, R16, R26 ;  /* 0x0000000010107229 */ /* 0x000fe2000000001a */
[----:B------:R-:W-:Y:S02]  /*0650*/  FSEL R26, R26, R24, !P1 ;  /* 0x000000181a1a7208 */ /* 0x000fe40004800000 */
[----:B------:R-:W-:Y:S02]  /*0660*/  FSEL R27, R27, R25, !P1 ;  /* 0x000000191b1b7208 */ /* 0x000fe40004800000 */
[----:B------:R-:W5:Y:S01]  /*0670*/  LDG.E.64 R24, desc[UR12][R10.64+0x18] ;  /* 0x0000180c0a187981 */ /* 0x000f62000c1e1b00 */
[----:B---3--:R-:W-:Y:S02]  /*0680*/  DSETP.GT.AND P0, PT, R18, R20, PT ;  /* 0x000000141200722a */ /* 0x008fe40003f04000 */
[----:B----4-:R-:W-:-:S04]  /*0690*/  DFMA R28, R20, R22, R28 ;  /* 0x00000016141c722b */ /* 0x010fc8000000001c */
[C---:B------:R-:W-:Y:S02]  /*06a0*/  FSEL R22, R20.reuse, R18, P0 ;  /* 0x0000001214167208 */ /* 0x040fe40000000000 */
[----:B------:R-:W-:Y:S02]  /*06b0*/  FSEL R23, R21, R19, P0 ;  /* 0x0000001315177208 */ /* 0x000fe40000000000 */
[----:B------:R-:W3:Y:S01]  /*06c0*/  LDG.E.64 R18, desc[UR12][R14.64+0x18] ;  /* 0x0000180c0e127981 */ /* 0x000ee2000c1e1b00 */
[----:B------:R-:W-:Y:S02]  /*06d0*/  DSETP.GEU.AND P1, PT, R26, R20, PT ;  /* 0x000000141a00722a */ /* 0x000fe40003f2e000 */
[----:B--2---:R-:W-:Y:S01]  /*06e0*/  DFMA R34, R20, R34, R30 ;  /* 0x000000221422722b */ /* 0x004fe2000000001e */
[----:B------:R-:W2:Y:S03]  /*06f0*/  LDG.E.64 R30, desc[UR12][R12.64+0x20] ;  /* 0x0000200c0c1e7981 */ /* 0x000ea6000c1e1b00 */
[----:B------:R-:W-:-:S02]  /*0700*/  FSEL R26, R20, R26, !P1 ;  /* 0x0000001a141a7208 */ /* 0x000fc40004800000 */
[----:B------:R-:W-:Y:S01]  /*0710*/  FSEL R27, R21, R27, !P1 ;  /* 0x0000001b151b7208 */ /* 0x000fe20004800000 */
[----:B------:R-:W-:Y:S01]  /*0720*/  DADD R20, R16, R20 ;  /* 0x0000000010147229 */ /* 0x000fe20000000014 */
[----:B------:R-:W2:Y:S01]  /*0730*/  LDG.E.64 R16, desc[UR12][R10.64+0x20] ;  /* 0x0000200c0a107981 */ /* 0x000ea2000c1e1b00 */
[----:B-----5:R-:W-:-:S03]  /*0740*/  DSETP.GT.AND P0, PT, R22, R24, PT ;  /* 0x000000181600722a */ /* 0x020fc60003f04000 */
[----:B------:R-:W-:Y:S02]  /*0750*/  DSETP.GEU.AND P1, PT, R26, R24, PT ;  /* 0x000000181a00722a */ /* 0x000fe40003f2e000 */
[----:B------:R-:W-:Y:S02]  /*0760*/  DFMA R32, R24, R32, R34 ;  /* 0x000000201820722b */ /* 0x000fe40000000022 */
[----:B------:R-:W-:Y:S01]  /*0770*/  DADD R20, R20, R24 ;  /* 0x0000000014147229 */ /* 0x000fe20000000018 */
[C---:B------:R-:W-:Y:S01]  /*0780*/  FSEL R22, R24.reuse, R22, P0 ;  /* 0x0000001618167208 */ /* 0x040fe20000000000 */
[----:B------:R-:W4:Y:S01]  /*0790*/  LDG.E.64 R34, desc[UR12][R14.64+0x28] ;  /* 0x0000280c0e227981 */ /* 0x000f22000c1e1b00 */
[C---:B------:R-:W-:Y:S01]  /*07a0*/  FSEL R23, R25.reuse, R23, P0 ;  /* 0x0000001719177208 */ /* 0x040fe20000000000 */
[----:B---3--:R-:W-:Y:S01]  /*07b0*/  DFMA R18, R24, R18, R28 ;  /* 0x000000121812722b */ /* 0x008fe2000000001c */
[----:B------:R-:W-:Y:S01]  /*07c0*/  FSEL R24, R24, R26, !P1 ;  /* 0x0000001a18187208 */ /* 0x000fe20004800000 */
[----:B------:R-:W4:Y:S01]  /*07d0*/  LDG.E.64 R28, desc[UR12][R10.64+0x28] ;  /* 0x0000280c0a1c7981 */ /* 0x000f22000c1e1b00 */
[----:B------:R-:W-:-:S03]  /*07e0*/  FSEL R25, R25, R27, !P1 ;  /* 0x0000001b19197208 */ /* 0x000fc60004800000 */
[----:B------:R-:W3:Y:S01]  /*07f0*/  LDG.E.64 R26, desc[UR12][R14.64+0x20] ;  /* 0x0000200c0e1a7981 */ /* 0x000ee2000c1e1b00 */
[----:B--2---:R-:W-:-:S03]  /*0800*/  DFMA R30, R16, R30, R32 ;  /* 0x0000001e101e722b */ /* 0x004fc60000000020 */
[----:B------:R-:W2:Y:S01]  /*0810*/  LDG.E.64 R32, desc[UR12][R12.64+0x28] ;  /* 0x0000280c0c207981 */ /* 0x000ea2000c1e1b00 */
[--C-:B------:R-:W-:Y:S02]  /*0820*/  DSETP.GT.AND P0, PT, R22, R16.reuse, PT ;  /* 0x000000101600722a */ /* 0x100fe40003f04000 */
[--C-:B------:R-:W-:Y:S02]  /*0830*/  DSETP.GEU.AND P1, PT, R24, R16.reuse, PT ;  /* 0x000000101800722a */ /* 0x100fe40003f2e000 */
[----:B------:R-:W-:Y:S02]  /*0840*/  DADD R20, R20, R16 ;  /* 0x0000000014147229 */ /* 0x000fe40000000010 */
[C---:B------:R-:W-:Y:S02]  /*0850*/  FSEL R22, R16.reuse, R22, P0 ;  /* 0x0000001610167208 */ /* 0x040fe40000000000 */
[----:B------:R-:W-:Y:S02]  /*0860*/  FSEL R23, R17, R23, P0 ;  /* 0x0000001711177208 */ /* 0x000fe40000000000 */
[----:B------:R-:W-:-:S02]  /*0870*/  FSEL R24, R16, R24, !P1 ;  /* 0x0000001810187208 */ /* 0x000fc40004800000 */
[----:B------:R-:W-:Y:S01]  /*0880*/  FSEL R25, R17, R25, !P1 ;  /* 0x0000001911197208 */ /* 0x000fe20004800000 */
[----:B---3--:R-:W-:Y:S01]  /*0890*/  DFMA R18, R16, R26, R18 ;  /* 0x0000001a1012722b */ /* 0x008fe20000000012 */
[----:B------:R-:W3:Y:S04]  /*08a0*/  LDG.E.64 R16, desc[UR12][R10.64+0x30] ;  /* 0x0000300c0a107981 */ /* 0x000ee8000c1e1b00 */
[----:B------:R-:W5:Y:S03]  /*08b0*/  LDG.E.64 R26, desc[UR12][R12.64+0x30] ;  /* 0x0000300c0c1a7981 */ /* 0x000f66000c1e1b00 */
[C---:B----4-:R-:W-:Y:S02]  /*08c0*/  DFMA R34, R28.reuse, R34, R18 ;  /* 0x000000221c22722b */ /* 0x050fe40000000012 */
[----:B------:R0:W4:Y:S01]  /*08d0*/  LDG.E.64 R18, desc[UR12][R10.64+0x38] ;  /* 0x0000380c0a127981 */ /* 0x000122000c1e1b00 */
[----:B--2---:R-:W-:-:S03]  /*08e0*/  DFMA R30, R28, R32, R30 ;  /* 0x000000201c1e722b */ /* 0x004fc6000000001e */
[----:B------:R-:W2:Y:S04]  /*08f0*/  LDG.E.64 R32, desc[UR12][R14.64+0x30] ;  /* 0x0000300c0e207981 */ /* 0x000ea8000c1e1b00 */
[----:B------:R-:W2:Y:S04]  /*0900*/  LDG.E.64 R12, desc[UR12][R12.64+0x38] ;  /* 0x0000380c0c0c7981 */ /* 0x000ea8000c1e1b00 */
[----:B------:R-:W2:Y:S01]  /*0910*/  LDG.E.64 R14, desc[UR12][R14.64+0x38] ;  /* 0x0000380c0e0e7981 */ /* 0x000ea2000c1e1b00 */
[--C-:B------:R-:W-:Y:S02]  /*0920*/  DSETP.GT.AND P0, PT, R22, R28.reuse, PT ;  /* 0x0000001c1600722a */ /* 0x100fe40003f04000 */
[----:B------:R-:W-:-:S04]  /*0930*/  DSETP.GEU.AND P1, PT, R24, R28, PT ;  /* 0x0000001c1800722a */ /* 0x000fc80003f2e000 */
[C---:B------:R-:W-:Y:S02]  /*0940*/  FSEL R22, R28.reuse, R22, P0 ;  /* 0x000000161c167208 */ /* 0x040fe40000000000 */
[C---:B------:R-:W-:Y:S02]  /*0950*/  FSEL R23, R29.reuse, R23, P0 ;  /* 0x000000171d177208 */ /* 0x040fe40000000000 */
[----:B------:R-:W-:Y:S02]  /*0960*/  FSEL R24, R28, R24, !P1 ;  /* 0x000000181c187208 */ /* 0x000fe40004800000 */
[----:B------:R-:W-:Y:S01]  /*0970*/  FSEL R25, R29, R25, !P1 ;  /* 0x000000191d197208 */ /* 0x000fe20004800000 */
[----:B------:R-:W-:Y:S01]  /*0980*/  DADD R20, R20, R28 ;  /* 0x0000000014147229 */ /* 0x000fe2000000001c */
[----:B------:R-:W-:-:S05]  /*0990*/  VIADD R2, R2, 0x8 ;  /* 0x0000000802027836 */ /* 0x000fca0000000000 */
[----:B------:R-:W-:Y:S01]  /*09a0*/  ISETP.NE.AND P2, PT, R2, RZ, PT ;  /* 0x000000ff0200720c */ /* 0x000fe20003f45270 */
[----:B------:R-:W-:Y:S02]  /*09b0*/  VIADD R0, R0, 0x8 ;  /* 0x0000000800007836 */ /* 0x000fe40000000000 */
[----:B------:R-:W-:Y:S01]  /*09c0*/  VIADD R3, R3, 0x8 ;  /* 0x0000000803037836 */ /* 0x000fe20000000000 */
[--C-:B---3--:R-:W-:Y:S02]  /*09d0*/  DSETP.GT.AND P0, PT, R22, R16.reuse, PT ;  /* 0x000000101600722a */ /* 0x108fe40003f04000 */
[----:B------:R-:W-:-:S04]  /*09e0*/  DSETP.GEU.AND P1, PT, R24, R16, PT ;  /* 0x000000101800722a */ /* 0x000fc80003f2e000 */
[C---:B------:R-:W-:Y:S02]  /*09f0*/  FSEL R22, R16.reuse, R22, P0 ;  /* 0x0000001610167208 */ /* 0x040fe40000000000 */
[C---:B------:R-:W-:Y:S01]  /*0a00*/  FSEL R23, R17.reuse, R23, P0 ;  /* 0x0000001711177208 */ /* 0x040fe20000000000 */
[----:B0-----:R-:W-:Y:S01]  /*0a10*/  DADD R10, R20, R16 ;  /* 0x00000000140a7229 */ /* 0x001fe20000000010 */
[----:B------:R-:W-:Y:S02]  /*0a20*/  FSEL R20, R16, R24, !P1 ;  /* 0x0000001810147208 */ /* 0x000fe40004800000 */
[----:B------:R-:W-:Y:S02]  /*0a30*/  FSEL R21, R17, R25, !P1 ;  /* 0x0000001911157208 */ /* 0x000fe40004800000 */
[----:B----4-:R-:W-:Y:S02]  /*0a40*/  DSETP.GT.AND P0, PT, R22, R18, PT ;  /* 0x000000121600722a */ /* 0x010fe40003f04000 */
[----:B-----5:R-:W-:-:S02]  /*0a50*/  DFMA R30, R16, R26, R30 ;  /* 0x0000001a101e722b */ /* 0x020fc4000000001e */
[----:B--2---:R-:W-:Y:S02]  /*0a60*/  DFMA R34, R16, R32, R34 ;  /* 0x000000201022722b */ /* 0x004fe40000000022 */
[--C-:B------:R-:W-:Y:S01]  /*0a70*/  DSETP.GEU.AND P1, PT, R20, R18.reuse, PT ;  /* 0x000000121400722a */ /* 0x100fe20003f2e000 */
[C---:B------:R-:W-:Y:S01]  /*0a80*/  FSEL R23, R19.reuse, R23, P0 ;  /* 0x0000001713177208 */ /* 0x040fe20000000000 */
[----:B------:R-:W-:Y:S02]  /*0a90*/  DADD R32, R10, R18 ;  /* 0x000000000a207229 */ /* 0x000fe40000000012 */
[C---:B------:R-:W-:Y:S02]  /*0aa0*/  DFMA R30, R18.reuse, R12, R30 ;  /* 0x0000000c121e722b */ /* 0x040fe4000000001e */
[----:B------:R-:W-:Y:S01]  /*0ab0*/  DFMA R34, R18, R14, R34 ;  /* 0x0000000e1222722b */ /* 0x000fe20000000022 */
[C---:B------:R-:W-:Y:S02]  /*0ac0*/  FSEL R20, R18.reuse, R20, !P1 ;  /* 0x0000001412147208 */ /* 0x040fe40004800000 */
[----:B------:R-:W-:Y:S01]  /*0ad0*/  FSEL R21, R19, R21, !P1 ;  /* 0x0000001513157208 */ /* 0x000fe20004800000 */
[----:B------:R-:W-:Y:S01]  /*0ae0*/  IMAD.MOV.U32 R19, RZ, RZ, R23 ;  /* 0x000000ffff137224 */ /* 0x000fe200078e0017 */
[----:B------:R-:W-:Y:S01]  /*0af0*/  FSEL R18, R18, R22, P0 ;  /* 0x0000001612127208 */ /* 0x000fe20000000000 */
[----:B------:R-:W-:Y:S06]  /*0b00*/  @P2 BRA `(.L_x_134) ;  /* 0xfffffff8005c2947 */ /* 0x000fec000383ffff */
[----:B------:R-:W-:Y:S05]  /*0b10*/  BSYNC.RECONVERGENT B2 ;  /* 0x0000000000027941 */ /* 0x000fea0003800200 */
.L_x_133:
[----:B------:R-:W-:-:S07]  /*0b20*/  VIADD R3, R0, 0x1 ;  /* 0x0000000100037836 */ /* 0x000fce0000000000 */
.L_x_132:
[----:B------:R-:W-:Y:S05]  /*0b30*/  BSYNC.RECONVERGENT B1 ;  /* 0x0000000000017941 */ /* 0x000fea0003800200 */
.L_x_131:
[----:B------:R-:W-:-:S04]  /*0b40*/  LOP3.LUT R2, R36, 0x7, RZ, 0xc0, !PT ;  /* 0x0000000724027812 */ /* 0x000fc800078ec0ff */
[----:B------:R-:W-:-:S13]  /*0b50*/  ISETP.NE.AND P0, PT, R2, RZ, PT ;  /* 0x000000ff0200720c */ /* 0x000fda0003f05270 */
[----:B------:R-:W-:Y:S05]  /*0b60*/  @!P0 BRA `(.L_x_130) ;  /* 0x0000000400b48947 */ /* 0x000fea0003800000 */
[----:B------:R-:W-:Y:S01]  /*0b70*/  ISETP.GE.U32.AND P1, PT, R2, 0x4, PT ;  /* 0x000000040200780c */ /* 0x000fe20003f26070 */
[----:B------:R-:W-:Y:S01]  /*0b80*/  BSSY.RECONVERGENT B1, `(.L_x_135) ;  /* 0x0000038000017945 */ /* 0x000fe20003800200 */
[----:B------:R-:W-:-:S04]  /*0b90*/  LOP3.LUT R0, R36, 0x3, RZ, 0xc0, !PT ;  /* 0x0000000324007812 */ /* 0x000fc800078ec0ff */
[----:B------:R-:W-:-:S07]  /*0ba0*/  ISETP.NE.AND P0, PT, R0, RZ, PT ;  /* 0x000000ff0000720c */ /* 0x000fce0003f05270 */
[----:B------:R-:W-:Y:S06]  /*0bb0*/  @!P1 BRA `(.L_x_136) ;  /* 0x0000000000d09947 */ /* 0x000fec0003800000 */
[----:B------:R-:W-:-:S04]  /*0bc0*/  IMAD.WIDE R22, R3, 0x8, R8 ;  /* 0x0000000803167825 */ /* 0x000fc800078e0208 */
[C---:B------:R-:W-:Y:S01]  /*0bd0*/  IMAD.WIDE R10, R3.reuse, 0x8, R6 ;  /* 0x00000008030a7825 */ /* 0x040fe200078e0206 */
[----:B------:R-:W2:Y:S04]  /*0be0*/  LDG.E.64 R16, desc[UR12][R22.64] ;  /* 0x0000000c16107981 */ /* 0x000ea8000c1e1b00 */
[----:B------:R-:W2:Y:S01]  /*0bf0*/  LDG.E.64 R26, desc[UR12][R10.64] ;  /* 0x0000000c0a1a7981 */ /* 0x000ea2000c1e1b00 */
[----:B------:R-:W-:-:S03]  /*0c00*/  IMAD.WIDE R14, R3, 0x8, R4 ;  /* 0x00000008030e7825 */ /* 0x000fc600078e0204 */
[----:B------:R-:W3:Y:S04]  /*0c10*/  LDG.E.64 R12, desc[UR12][R22.64+0x8] ;  /* 0x0000080c160c7981 */ /* 0x000ee8000c1e1b00 */
[----:B------:R-:W4:Y:S04]  /*0c20*/  LDG.E.64 R24, desc[UR12][R14.64] ;  /* 0x0000000c0e187981 */ /* 0x000f28000c1e1b00 */
[----:B------:R-:W3:Y:S01]  /*0c30*/  LDG.E.64 R28, desc[UR12][R14.64+0x8] ;  /* 0x0000080c0e1c7981 */ /* 0x000ee2000c1e1b00 */
[----:B--2---:R-:W-:-:S03]  /*0c40*/  DFMA R30, R16, R26, R30 ;  /* 0x0000001a101e722b */ /* 0x004fc6000000001e */
[----:B------:R-:W2:Y:S01]  /*0c50*/  LDG.E.64 R26, desc[UR12][R10.64+0x8] ;  /* 0x0000080c0a1a7981 */ /* 0x000ea2000c1e1b00 */
[--C-:B------:R-:W-:Y:S02]  /*0c60*/  DSETP.GT.AND P1, PT, R18, R16.reuse, PT ;  /* 0x000000101200722a */ /* 0x100fe40003f24000 */
[--C-:B------:R-:W-:Y:S02]  /*0c70*/  DSETP.GEU.AND P2, PT, R20, R16.reuse, PT ;  /* 0x000000101400722a */ /* 0x100fe40003f4e000 */
[----:B------:R-:W-:Y:S02]  /*0c80*/  DADD R32, R32, R16 ;  /* 0x0000000020207229 */ /* 0x000fe40000000010 */
[----:B----4-:R-:W-:Y:S01]  /*0c90*/  DFMA R24, R16, R24, R34 ;  /* 0x000000181018722b */ /* 0x010fe20000000022 */
[----:B------:R-:W-:Y:S02]  /*0ca0*/  FSEL R18, R16, R18, P1 ;  /* 0x0000001210127208 */ /* 0x000fe40000800000 */
[----:B------:R-:W-:-:S02]  /*0cb0*/  FSEL R19, R17, R19, P1 ;  /* 0x0000001311137208 */ /* 0x000fc40000800000 */
[----:B------:R-:W-:Y:S02]  /*0cc0*/  FSEL R20, R16, R20, !P2 ;  /* 0x0000001410147208 */ /* 0x000fe40005000000 */
[----:B------:R-:W-:Y:S02]  /*0cd0*/  FSEL R21, R17, R21, !P2 ;  /* 0x0000001511157208 */ /* 0x000fe40005000000 */
[----:B------:R-:W4:Y:S01]  /*0ce0*/  LDG.E.64 R16, desc[UR12][R22.64+0x10] ;  /* 0x0000100c16107981 */ /* 0x000f22000c1e1b00 */
[----:B---3--:R-:W-:-:S03]  /*0cf0*/  DFMA R34, R12, R28, R24 ;  /* 0x0000001c0c22722b */ /* 0x008fc60000000018 */
[----:B------:R-:W3:Y:S04]  /*0d00*/  LDG.E.64 R28, desc[UR12][R10.64+0x10] ;  /* 0x0000100c0a1c7981 */ /* 0x000ee8000c1e1b00 */
[----:B------:R-:W5:Y:S04]  /*0d10*/  LDG.E.64 R24, desc[UR12][R22.64+0x18] ;  /* 0x0000180c16187981 */ /* 0x000f68000c1e1b00 */
[----:B------:R-:W5:Y:S01]  /*0d20*/  LDG.E.64 R10, desc[UR12][R10.64+0x18] ;  /* 0x0000180c0a0a7981 */ /* 0x000f62000c1e1b00 */
[----:B--2---:R-:W-:-:S03]  /*0d30*/  DFMA R26, R12, R26, R30 ;  /* 0x0000001a0c1a722b */ /* 0x004fc6000000001e */
        /* <DEDUP_REMOVED lines=8> */
[----:B------:R-:W-:Y:S02]  /*0dc0*/  DADD R32, R32, R12 ;  /* 0x0000000020207229 */ /* 0x000fe4000000000c */
[----:B----4-:R-:W-:-:S03]  /*0dd0*/  DSETP.GT.AND P1, PT, R18, R16, PT ;  /* 0x000000101200722a */ /* 0x010fc60003f24000 */
[----:B------:R-:W-:-:S03]  /*0de0*/  DSETP.GEU.AND P2, PT, R20, R16, PT ;  /* 0x000000101400722a */ /* 0x000fc60003f4e000 */
[C---:B------:R-:W-:Y:S02]  /*0df0*/  FSEL R18, R16.reuse, R18, P1 ;  /* 0x0000001210127208 */ /* 0x040fe40000800000 */
[C---:B------:R-:W-:Y:S02]  /*0e00*/  FSEL R19, R17.reuse, R19, P1 ;  /* 0x0000001311137208 */ /* 0x040fe40000800000 */
[----:B------:R-:W-:Y:S02]  /*0e10*/  FSEL R12, R16, R20, !P2 ;  /* 0x00000014100c7208 */ /* 0x000fe40005000000 */
[----:B------:R-:W-:Y:S01]  /*0e20*/  FSEL R13, R17, R21, !P2 ;  /* 0x00000015110d7208 */ /* 0x000fe20005000000 */
[----:B---3--:R-:W-:Y:S02]  /*0e30*/  DFMA R26, R16, R28, R26 ;  /* 0x0000001c101a722b */ /* 0x008fe4000000001a */
[----:B------:R-:W-:Y:S02]  /*0e40*/  DADD R32, R32, R16 ;  /* 0x0000000020207229 */ /* 0x000fe40000000010 */
[----:B-----5:R-:W-:-:S02]  /*0e50*/  DSETP.GT.AND P1, PT, R18, R24, PT ;  /* 0x000000181200722a */ /* 0x020fc40003f24000 */
[----:B------:R-:W-:Y:S01]  /*0e60*/  DSETP.GEU.AND P2, PT, R12, R24, PT ;  /* 0x000000180c00722a */ /* 0x000fe20003f4e000 */
[----:B------:R-:W-:-:S03]  /*0e70*/  VIADD R3, R3, 0x4 ;  /* 0x0000000403037836 */ /* 0x000fc60000000000 */
[----:B------:R-:W-:Y:S01]  /*0e80*/  DADD R32, R32, R24 ;  /* 0x0000000020207229 */ /* 0x000fe20000000018 */
[C---:B------:R-:W-:Y:S02]  /*0e90*/  FSEL R18, R24.reuse, R18, P1 ;  /* 0x0000001218127208 */ /* 0x040fe40000800000 */
[----:B------:R-:W-:Y:S02]  /*0ea0*/  FSEL R20, R24, R12, !P2 ;  /* 0x0000000c18147208 */ /* 0x000fe40005000000 */
[C---:B------:R-:W-:Y:S02]  /*0eb0*/  FSEL R19, R25.reuse, R19, P1 ;  /* 0x0000001319137208 */ /* 0x040fe40000800000 */
[----:B------:R-:W-:Y:S01]  /*0ec0*/  FSEL R21, R25, R13, !P2 ;  /* 0x0000000d19157208 */ /* 0x000fe20005000000 */
[----:B--2---:R-:W-:Y:S02]  /*0ed0*/  DFMA R34, R16, R30, R34 ;  /* 0x0000001e1022722b */ /* 0x004fe40000000022 */
[----:B------:R-:W-:-:S06]  /*0ee0*/  DFMA R30, R24, R10, R26 ;  /* 0x0000000a181e722b */ /* 0x000fcc000000001a */
[----:B------:R-:W-:-:S11]  /*0ef0*/  DFMA R34, R24, R14, R34 ;  /* 0x0000000e1822722b */ /* 0x000fd60000000022 */
.L_x_136:
[----:B------:R-:W-:Y:S05]  /*0f00*/  BSYNC.RECONVERGENT B1 ;  /* 0x0000000000017941 */ /* 0x000fea0003800200 */
.L_x_135:
[----:B------:R-:W-:Y:S05]  /*0f10*/  @!P0 BRA `(.L_x_130) ;  /* 0x0000000000c88947 */ /* 0x000fea0003800000 */
[----:B------:R-:W-:Y:S01]  /*0f20*/  ISETP.NE.AND P1, PT, R0, 0x1, PT ;  /* 0x000000010000780c */ /* 0x000fe20003f25270 */
[----:B------:R-:W-:Y:S01]  /*0f30*/  BSSY.RECONVERGENT B1, `(.L_x_137) ;  /* 0x0000020000017945 */ /* 0x000fe20003800200 */
[----:B------:R-:W-:-:S04]  /*0f40*/  LOP3.LUT R36, R36, 0x1, RZ, 0xc0, !PT ;  /* 0x0000000124247812 */ /* 0x000fc800078ec0ff */
[----:B------:R-:W-:-:S07]  /*0f50*/  ISETP.NE.U32.AND P0, PT, R36, 0x1, PT ;  /* 0x000000012400780c */ /* 0x000fce0003f05070 */
[----:B------:R-:W-:Y:S06]  /*0f60*/  @!P1 BRA `(.L_x_138) ;  /* 0x0000000000709947 */ /* 0x000fec0003800000 */
[----:B------:R-:W-:-:S04]  /*0f70*/  IMAD.WIDE R24, R3, 0x8, R8 ;  /* 0x0000000803187825 */ /* 0x000fc800078e0208 */
[C---:B------:R-:W-:Y:S01]  /*0f80*/  IMAD.WIDE R26, R3.reuse, 0x8, R6 ;  /* 0x00000008031a7825 */ /* 0x040fe200078e0206 */
[----:B------:R-:W2:Y:S03]  /*0f90*/  LDG.E.64 R10, desc[UR12][R24.64] ;  /* 0x0000000c180a7981 */ /* 0x000ea6000c1e1b00 */
[C---:B------:R-:W-:Y:S01]  /*0fa0*/  IMAD.WIDE R36, R3.reuse, 0x8, R4 ;  /* 0x0000000803247825 */ /* 0x040fe200078e0204 */
[----:B------:R-:W3:Y:S04]  /*0fb0*/  LDG.E.64 R28, desc[UR12][R26.64] ;  /* 0x0000000c1a1c7981 */ /* 0x000ee8000c1e1b00 */
[----:B------:R-:W4:Y:S04]  /*0fc0*/  LDG.E.64 R22, desc[UR12][R36.64] ;  /* 0x0000000c24167981 */ /* 0x000f28000c1e1b00 */
[----:B------:R-:W5:Y:S04]  /*0fd0*/  LDG.E.64 R12, desc[UR12][R24.64+0x8] ;  /* 0x0000080c180c7981 */ /* 0x000f68000c1e1b00 */
[----:B------:R-:W5:Y:S04]  /*0fe0*/  LDG.E.64 R16, desc[UR12][R26.64+0x8] ;  /* 0x0000080c1a107981 */ /* 0x000f68000c1e1b00 */
[----:B------:R-:W5:Y:S01]  /*0ff0*/  LDG.E.64 R14, desc[UR12][R36.64+0x8] ;  /* 0x0000080c240e7981 */ /* 0x000f62000c1e1b00 */
[----:B------:R-:W-:Y:S01]  /*1000*/  VIADD R3, R3, 0x2 ;  /* 0x0000000203037836 */ /* 0x000fe20000000000 */
[----:B--2---:R-:W-:-:S02]  /*1010*/  DSETP.GT.AND P1, PT, R18, R10, PT ;  /* 0x0000000a1200722a */ /* 0x004fc40003f24000 */
[----:B------:R-:W-:Y:S02]  /*1020*/  DSETP.GEU.AND P2, PT, R20, R10, PT ;  /* 0x0000000a1400722a */ /* 0x000fe40003f4e000 */
[----:B---3--:R-:W-:Y:S02]  /*1030*/  DFMA R28, R10, R28, R30 ;  /* 0x0000001c0a1c722b */ /* 0x008fe4000000001e */
[C---:B------:R-:W-:Y:S01]  /*1040*/  FSEL R18, R10.reuse, R18, P1 ;  /* 0x000000120a127208 */ /* 0x040fe20000800000 */
[----:B------:R-:W-:Y:S01]  /*1050*/  DADD R32, R32, R10 ;  /* 0x0000000020207229 */ /* 0x000fe2000000000a */
[C---:B------:R-:W-:Y:S01]  /*1060*/  FSEL R19, R11.reuse, R19, P1 ;  /* 0x000000130b137208 */ /* 0x040fe20000800000 */
[----:B----4-:R-:W-:Y:S01]  /*1070*/  DFMA R22, R10, R22, R34 ;  /* 0x000000160a16722b */ /* 0x010fe20000000022 */
[----:B------:R-:W-:Y:S02]  /*1080*/  FSEL R20, R10, R20, !P2 ;  /* 0x000000140a147208 */ /* 0x000fe40005000000 */
[----:B------:R-:W-:-:S02]  /*1090*/  FSEL R21, R11, R21, !P2 ;  /* 0x000000150b157208 */ /* 0x000fc40005000000 */
[----:B-----5:R-:W-:Y:S02]  /*10a0*/  DSETP.GT.AND P1, PT, R18, R12, PT ;  /* 0x0000000c1200722a */ /* 0x020fe40003f24000 */
[----:B------:R-:W-:Y:S02]  /*10b0*/  DFMA R30, R12, R16, R28 ;  /* 0x000000100c1e722b */ /* 0x000fe4000000001c */
[----:B------:R-:W-:Y:S02]  /*10c0*/  DSETP.GEU.AND P2, PT, R20, R12, PT ;  /* 0x0000000c1400722a */ /* 0x000fe40003f4e000 */
[----:B------:R-:W-:Y:S01]  /*10d0*/  DFMA R34, R12, R14, R22 ;  /* 0x0000000e0c22722b */ /* 0x000fe20000000016 */
[C---:B------:R-:W-:Y:S01]  /*10e0*/  FSEL R18, R12.reuse, R18, P1 ;  /* 0x000000120c127208 */ /* 0x040fe20000800000 */
[----:B------:R-:W-:Y:S01]  /*10f0*/  DADD R32, R32, R12 ;  /* 0x0000000020207229 */ /* 0x000fe2000000000c */
[----:B------:R-:W-:Y:S02]  /*1100*/  FSEL R19, R13, R19, P1 ;  /* 0x000000130d137208 */ /* 0x000fe40000800000 */
[----:B------:R-:W-:-:S02]  /*1110*/  FSEL R20, R12, R20, !P2 ;  /* 0x000000140c147208 */ /* 0x000fc40005000000 */
[----:B------:R-:W-:-:S07]  /*1120*/  FSEL R21, R13, R21, !P2 ;  /* 0x000000150d157208 */ /* 0x000fce0005000000 */
.L_x_138:
[----:B------:R-:W-:Y:S05]  /*1130*/  BSYNC.RECONVERGENT B1 ;  /* 0x0000000000017941 */ /* 0x000fea0003800200 */
.L_x_137:
[----:B------:R-:W-:Y:S05]  /*1140*/  @P0 BRA `(.L_x_130) ;  /* 0x00000000003c0947 */ /* 0x000fea0003800000 */
[----:B------:R-:W-:-:S04]  /*1150*/  IMAD.WIDE R8, R3, 0x8, R8 ;  /* 0x0000000803087825 */ /* 0x000fc800078e0208 */
[C---:B------:R-:W-:Y:S02]  /*1160*/  IMAD.WIDE R6, R3.reuse, 0x8, R6 ;  /* 0x0000000803067825 */ /* 0x040fe400078e0206 */
[----:B------:R-:W2:Y:S02]  /*1170*/  LDG.E.64 R8, desc[UR12][R8.64] ;  /* 0x0000000c08087981 */ /* 0x000ea4000c1e1b00 */
[----:B------:R-:W-:Y:S02]  /*1180*/  IMAD.WIDE R4, R3, 0x8, R4 ;  /* 0x0000000803047825 */ /* 0x000fe400078e0204 */
[----:B------:R-:W3:Y:S04]  /*1190*/  LDG.E.64 R6, desc[UR12][R6.64] ;  /* 0x0000000c06067981 */ /* 0x000ee8000c1e1b00 */
[----:B------:R-:W4:Y:S01]  /*11a0*/  LDG.E.64 R4, desc[UR12][R4.64] ;  /* 0x0000000c04047981 */ /* 0x000f22000c1e1b00 */
[----:B--2---:R-:W-:-:S02]  /*11b0*/  DSETP.GT.AND P0, PT, R18, R8, PT ;  /* 0x000000081200722a */ /* 0x004fc40003f04000 */
[----:B------:R-:W-:Y:S02]  /*11c0*/  DSETP.GEU.AND P1, PT, R20, R8, PT ;  /* 0x000000081400722a */ /* 0x000fe40003f2e000 */
[----:B---3--:R-:W-:Y:S02]  /*11d0*/  DFMA R30, R8, R6, R30 ;  /* 0x00000006081e722b */ /* 0x008fe4000000001e */
[----:B------:R-:W-:Y:S02]  /*11e0*/  DADD R32, R32, R8 ;  /* 0x0000000020207229 */ /* 0x000fe40000000008 */
[----:B----4-:R-:W-:Y:S01]  /*11f0*/  DFMA R34, R8, R4, R34 ;  /* 0x000000040822722b */ /* 0x010fe20000000022 */
[C---:B------:R-:W-:Y:S02]  /*1200*/  FSEL R18, R8.reuse, R18, P0 ;  /* 0x0000001208127208 */ /* 0x040fe40000000000 */
[----:B------:R-:W-:Y:S02]  /*1210*/  FSEL R19, R9, R19, P0 ;  /* 0x0000001309137208 */ /* 0x000fe40000000000 */
[----:B------:R-:W-:-:S02]  /*1220*/  FSEL R20, R8, R20, !P1 ;  /* 0x0000001408147208 */ /* 0x000fc40004800000 */
[----:B------:R-:W-:-:S07]  /*1230*/  FSEL R21, R9, R21, !P1 ;  /* 0x0000001509157208 */ /* 0x000fce0004800000 */
.L_x_130:
[----:B------:R-:W-:Y:S05]  /*1240*/  BSYNC.RECONVERGENT B0 ;  /* 0x0000000000007941 */ /* 0x000fea0003800200 */
.L_x_129:
[----:B------:R-:W0:Y:S01]  /*1250*/  S2R R11, SR_TID.X ;  /* 0x00000000000b7919 */ /* 0x000e220000002100 */
[----:B------:R-:W1:Y:S01]  /*1260*/  S2UR UR9, SR_CgaCtaId ;  /* 0x00000000000979c3 */ /* 0x000e620000008800 */
[----:B------:R-:W-:Y:S02]  /*1270*/  UMOV UR4, 0x400 ;  /* 0x0000040000047882 */ /* 0x000fe40000000000 */
[----:B------:R-:W-:Y:S02]  /*1280*/  UIADD3 UR6, UPT, UPT, UR4, 0x2000, URZ ;  /* 0x0000200004067890 */ /* 0x000fe4000fffe0ff */
[----:B------:R-:W-:Y:S02]  /*1290*/  UIADD3 UR7, UPT, UPT, UR4, 0x4000, URZ ;  /* 0x0000400004077890 */ /* 0x000fe4000fffe0ff */
[----:B------:R-:W-:Y:S02]  /*12a0*/  UIADD3 UR8, UPT, UPT, UR4, 0x6000, URZ ;  /* 0x0000600004087890 */ /* 0x000fe4000fffe0ff */
[----:B-1----:R-:W-:-:S02]  /*12b0*/  ULEA UR5, UR9, UR4, 0x18 ;  /* 0x0000000409057291 */ /* 0x002fc4000f8ec0ff */
[----:B------:R-:W-:Y:S02]  /*12c0*/  UIADD3 UR4, UPT, UPT, UR4, 0x8000, URZ ;  /* 0x0000800004047890 */ /* 0x000fe4000fffe0ff */
[----:B------:R-:W-:Y:S02]  /*12d0*/  ULEA UR6, UR9, UR6, 0x18 ;  /* 0x0000000609067291 */ /* 0x000fe4000f8ec0ff */
[----:B------:R-:W-:Y:S01]  /*12e0*/  ULEA UR7, UR9, UR7, 0x18 ;  /* 0x0000000709077291 */ /* 0x000fe2000f8ec0ff */
[C---:B0-----:R-:W-:Y:S01]  /*12f0*/  LEA R3, R11.reuse, UR5, 0x3 ;  /* 0x000000050b037c11 */ /* 0x041fe2000f8e18ff */
[----:B------:R-:W-:Y:S01]  /*1300*/  ULEA UR8, UR9, UR8, 0x18 ;  /* 0x0000000809087291 */ /* 0x000fe2000f8ec0ff */
[C---:B------:R-:W-:Y:S01]  /*1310*/  ISETP.NE.AND P0, PT, R11.reuse, RZ, PT ;  /* 0x000000ff0b00720c */ /* 0x040fe20003f05270 */
[----:B------:R-:W-:Y:S01]  /*1320*/  ULEA UR9, UR9, UR4, 0x18 ;  /* 0x0000000409097291 */ /* 0x000fe2000f8ec0ff */
[C---:B------:R-:W-:Y:S01]  /*1330*/  LEA R5, R11.reuse, UR6, 0x3 ;  /* 0x000000060b057c11 */ /* 0x040fe2000f8e18ff */
[----:B------:R0:W-:Y:S01]  /*1340*/  STS.64 [R3], R18 ;  /* 0x0000001203007388 */ /* 0x0001e20000000a00 */
[----:B------:R-:W-:-:S02]  /*1350*/  LEA R7, R11, UR7, 0x3 ;  /* 0x000000070b077c11 */ /* 0x000fc4000f8e18ff */
[C---:B------:R-:W-:Y:S01]  /*1360*/  LEA R9, R11.reuse, UR8, 0x3 ;  /* 0x000000080b097c11 */ /* 0x040fe2000f8e18ff */
[----:B------:R0:W-:Y:S01]  /*1370*/  STS.64 [R5], R20 ;  /* 0x0000001405007388 */ /* 0x0001e20000000a00 */
[----:B------:R-:W-:-:S03]  /*1380*/  LEA R11, R11, UR9, 0x3 ;  /* 0x000000090b0b7c11 */ /* 0x000fc6000f8e18ff */
[----:B------:R0:W-:Y:S04]  /*1390*/  STS.64 [R7], R32 ;  /* 0x0000002007007388 */ /* 0x0001e80000000a00 */
[----:B------:R0:W-:Y:S04]  /*13a0*/  STS.64 [R9], R30 ;  /* 0x0000001e09007388 */ /* 0x0001e80000000a00 */
[----:B------:R0:W-:Y:S01]  /*13b0*/  STS.64 [R11], R34 ;  /* 0x000000220b007388 */ /* 0x0001e20000000a00 */
[----:B------:R-:W-:Y:S06]  /*13c0*/  BAR.SYNC.DEFER_BLOCKING 0x0 ;  /* 0x0000000000007b1d */ /* 0x000fec0000010000 */
[----:B------:R-:W-:Y:S05]  /*13d0*/  @P0 EXIT ;  /* 0x000000000000094d */ /* 0x000fea0003800000 */
[----:B0-----:R-:W0:Y:S01]  /*13e0*/  LDS.64 R8, [UR5] ;  /* 0x00000005ff087984 */ /* 0x001e220008000a00 */
[----:B------:R-:W-:-:S03]  /*13f0*/  UISETP.GE.U32.AND UP0, UPT, UR10, 0x2, UPT ;  /* 0x000000020a00788c */ /* 0x000fc6000bf06070 */
[----:B------:R-:W1:Y:S04]  /*1400*/  LDS.64 R18, [UR5+0x2000] ;  /* 0x00200005ff127984 */ /* 0x000e680008000a00 */
[----:B------:R-:W2:Y:S04]  /*1410*/  LDS.64 R16, [UR5+0x4000] ;  /* 0x00400005ff107984 */ /* 0x000ea80008000a00 */
[----:B------:R-:W3:Y:S04]  /*1420*/  LDS.64 R36, [UR5+0x6000] ;  /* 0x00600005ff247984 */ /* 0x000ee80008000a00 */
[----:B------:R-:W4:Y:S01]  /*1430*/  LDS.64 R32, [UR5+0x8000] ;  /* 0x00800005ff207984 */ /* 0x000f220008000a00 */
[----:B------:R-:W-:Y:S05]  /*1440*/  BRA.U !UP0, `(.L_x_139) ;  /* 0x0000000d08e47547 */ /* 0x000fea000b800000 */
[----:B------:R-:W-:Y:S02]  /*1450*/  UIADD3 UR4, UPT, UPT, UR10, -0x2, URZ ;  /* 0xfffffffe0a047890 */ /* 0x000fe4000fffe0ff */
[----:B------:R-:W-:Y:S02]  /*1460*/  UIADD3 UR10, UPT, UPT, UR10, -0x1, URZ ;  /* 0xffffffff0a0a7890 */ /* 0x000fe4000fffe0ff */
[----:B------:R-:W-:-:S03]  /*1470*/  UISETP.GE.U32.AND UP0, UPT, UR4, 0x7, UPT ;  /* 0x000000070400788c */ /* 0x000fc6000bf06070 */
[----:B------:R-:W-:-:S06]  /*1480*/  UMOV UR4, 0x1 ;  /* 0x0000000100047882 */ /* 0x000fcc0000000000 */
[----:B------:R-:W-:Y:S05]  /*1490*/  BRA.U !UP0, `(.L_x_140) ;  /* 0x0000000508d07547 */ /* 0x000fea000b800000 */
[----:B------:R-:W-:Y:S02]  /*14a0*/  ULOP3.LUT UR4, UR10, 0xfffffff8, URZ, 0xc0, !UPT ;  /* 0xfffffff80a047892 */ /* 0x000fe4000f8ec0ff */
[----:B------:R-:W-:Y:S02]  /*14b0*/  UIADD3 UR14, UPT, UPT, UR7, 0x20, URZ ;  /* 0x00000020070e7890 */ /* 0x000fe4000fffe0ff */
[----:B------:R-:W-:Y:S02]  /*14c0*/  UIADD3 UR11, UPT, UPT, -UR4, URZ, URZ ;  /* 0x000000ff040b7290 */ /* 0x000fe4000fffe1ff */
[----:B------:R-:W-:Y:S02]  /*14d0*/  UIADD3 UR15, UPT, UPT, UR8, 0x20, URZ ;  /* 0x00000020080f7890 */ /* 0x000fe4000fffe0ff */
[----:B------:R-:W-:Y:S02]  /*14e0*/  UIADD3 UR16, UPT, UPT, UR9, 0x20, URZ ;  /* 0x0000002009107890 */ /* 0x000fe4000fffe0ff */
[----:B------:R-:W-:-:S02]  /*14f0*/  UIADD3 UR17, UPT, UPT, UR5, 0x20, URZ ;  /* 0x0000002005117890 */ /* 0x000fc4000fffe0ff */
[----:B------:R-:W-:Y:S01]  /*1500*/  UIADD3 UR18, UPT, UPT, UR6, 0x20, URZ ;  /* 0x0000002006127890 */ /* 0x000fe2000fffe0ff */
[----:B------:R-:W-:-:S11]  /*1510*/  UMOV UR4, URZ ;  /* 0x000000ff00047c82 */ /* 0x000fd60008000000 */
.L_x_141:
[----:B------:R-:W0:Y:S01]  /*1520*/  LDS.64 R2, [UR17+-0x18] ;  /* 0xffffe811ff027984 */ /* 0x000e220008000a00 */
[----:B------:R-:W-:Y:S02]  /*1530*/  UIADD3 UR11, UPT, UPT, UR11, 0x8, URZ ;  /* 0x000000080b0b7890 */ /* 0x000fe4000fffe0ff */
[----:B------:R-:W-:Y:S01]  /*1540*/  UIADD3 UR4, UPT, UPT, UR4, 0x8, URZ ;  /* 0x0000000804047890 */ /* 0x000fe2000fffe0ff */
[----:B------:R-:W-:Y:S01]  /*1550*/  LDS.128 R20, [UR17+-0x10] ;  /* 0xfffff011ff147984 */ /* 0x000fe20008000c00 */
[----:B------:R-:W-:-:S03]  /*1560*/  UISETP.NE.AND UP0, UPT, UR11, URZ, UPT ;  /* 0x000000ff0b00728c */ /* 0x000fc6000bf05270 */
[----:B------:R-:W1:Y:S04]  /*1570*/  LDS.64 R24, [UR18+-0x18] ;  /* 0xffffe812ff187984 */ /* 0x000e680008000a00 */
[----:B------:R-:W-:Y:S04]  /*1580*/  LDS.128 R4, [UR18+-0x10] ;  /* 0xfffff012ff047984 */ /* 0x000fe80008000c00 */
[----:B------:R-:W-:Y:S04]  /*1590*/  LDS.128 R12, [UR17] ;  /* 0x00000011ff0c7984 */ /* 0x000fe80008000c00 */
[----:B------:R-:W3:Y:S04]  /*15a0*/  LDS.64 R30, [UR15+-0x18] ;  /* 0xffffe80fff1e7984 */ /* 0x000ee80008000a00 */
[----:B------:R-:W4:Y:S01]  /*15b0*/  LDS.64 R34, [UR16+-0x18] ;  /* 0xffffe810ff227984 */ /* 0x000f220008000a00 */
[----:B0-----:R-:W-:-:S06]  /*15c0*/  DSETP.GT.AND P0, PT, R8, R2, PT ;  /* 0x000000020800722a */ /* 0x001fcc0003f04000 */
[----:B------:R-:W-:Y:S02]  /*15d0*/  FSEL R2, R2, R8, P0 ;  /* 0x0000000802027208 */ /* 0x000fe40000000000 */
[----:B------:R-:W-:Y:S01]  /*15e0*/  FSEL R3, R3, R9, P0 ;  /* 0x0000000903037208 */ /* 0x000fe20000000000 */
[----:B-1----:R-:W-:Y:S01]  /*15f0*/  DSETP.GEU.AND P1, PT, R18, R24, PT ;  /* 0x000000181200722a */ /* 0x002fe20003f2e000 */
[----:B------:R-:W0:Y:S04]  /*1600*/  LDS.128 R8, [UR18] ;  /* 0x00000012ff087984 */ /* 0x000e280008000c00 */
[----:B------:R-:W-:Y:S01]  /*1610*/  DSETP.GT.AND P0, PT, R2, R20, PT ;  /* 0x000000140200722a */ /* 0x000fe20003f04000 */
[----:B------:R-:W-:Y:S02]  /*1620*/  FSEL R18, R24, R18, !P1 ;  /* 0x0000001218127208 */ /* 0x000fe40004800000 */
[----:B------:R-:W-:-:S02]  /*1630*/  FSEL R19, R25, R19, !P1 ;  /* 0x0000001319137208 */ /* 0x000fc40004800000 */
[----:B------:R-:W-:Y:S01]  /*1640*/  LDS.128 R24, [UR14+-0x10] ;  /* 0xfffff00eff187984 */ /* 0x000fe20008000c00 */
[----:B------:R-:W-:Y:S01]  /*1650*/  FSEL R20, R20, R2, P0 ;  /* 0x0000000214147208 */ /* 0x000fe20000000000 */
[----:B---3--:R-:W-:Y:S01]  /*1660*/  DADD R30, R30, R36 ;  /* 0x000000001e1e7229 */ /* 0x008fe20000000024 */
[----:B------:R-:W-:Y:S01]  /*1670*/  FSEL R21, R21, R3, P0 ;  /* 0x0000000315157208 */ /* 0x000fe20000000000 */
[----:B------:R-:W-:Y:S01]  /*1680*/  DSETP.GEU.AND P1, PT, R18, R4, PT ;  /* 0x000000041200722a */ /* 0x000fe20003f2e000 */
[----:B------:R-:W2:Y:S01]  /*1690*/  LDS.64 R2, [UR14+-0x18] ;  /* 0xffffe80eff027984 */ /* 0x000ea20008000a00 */
[----:B----4-:R-:W-:-:S03]  /*16a0*/  DADD R32, R34, R32 ;  /* 0x0000000022207229 */ /* 0x010fc60000000020 */
[----:B------:R-:W-:Y:S01]  /*16b0*/  DSETP.GT.AND P0, PT, R20, R22, PT ;  /* 0x000000161400722a */ /* 0x000fe20003f04000 */
[----:B------:R-:W-:Y:S01]  /*16c0*/  FSEL R4, R4, R18, !P1 ;  /* 0x0000001204047208 */ /* 0x000fe20004800000 */
[----:B------:R-:W-:Y:S01]  /*16d0*/  LDS.64 R36, [UR15+0x20] ;  /* 0x0000200fff247984 */ /* 0x000fe20008000a00 */
[----:B------:R-:W-:-:S03]  /*16e0*/  FSEL R5, R5, R19, !P1 ;  /* 0x0000001305057208 */ /* 0x000fc60004800000 */
[----:B------:R-:W-:Y:S02]  /*16f0*/  FSEL R20, R22, R20, P0 ;  /* 0x0000001416147208 */ /* 0x000fe40000000000 */
[----:B------:R-:W-:Y:S01]  /*1700*/  FSEL R21, R23, R21, P0 ;  /* 0x0000001517157208 */ /* 0x000fe20000000000 */
[----:B------:R-:W-:-:S05]  /*1710*/  DSETP.GEU.AND P1, PT, R4, R6, PT ;  /* 0x000000060400722a */ /* 0x000fca0003f2e000 */
[----:B------:R-:W-:Y:S01]  /*1720*/  DSETP.GT.AND P0, PT, R20, R12, PT ;  /* 0x0000000c1400722a */ /* 0x000fe20003f04000 */
[----:B------:R-:W-:Y:S02]  /*1730*/  FSEL R18, R6, R4, !P1 ;  /* 0x0000000406127208 */ /* 0x000fe40004800000 */
[----:B------:R-:W-:Y:S02]  /*1740*/  FSEL R19, R7, R5, !P1 ;  /* 0x0000000507137208 */ /* 0x000fe40004800000 */
[----:B------:R-:W1:Y:S01]  /*1750*/  LDS.128 R4, [UR17+0x10] ;  /* 0x00001011ff047984 */ /* 0x000e620008000c00 */
[----:B------:R-:W-:Y:S02]  /*1760*/  FSEL R12, R12, R20, P0 ;  /* 0x000000140c0c7208 */ /* 0x000fe40000000000 */
[----:B------:R-:W-:Y:S01]  /*1770*/  FSEL R13, R13, R21, P0 ;  /* 0x000000150d0d7208 */ /* 0x000fe20000000000 */
[----:B0-----:R-:W-:-:S05]  /*1780*/  DSETP.GEU.AND P1, PT, R18, R8, PT ;  /* 0x000000081200722a */ /* 0x001fca0003f2e000 */
[----:B------:R-:W-:-:S06]  /*1790*/  DSETP.GT.AND P0, PT, R12, R14, PT ;  /* 0x0000000e0c00722a */ /* 0x000fcc0003f04000 */
[----:B------:R-:W-:Y:S02]  /*17a0*/  FSEL R28, R14, R12, P0 ;  /* 0x0000000c0e1c7208 */ /* 0x000fe40000000000 */
[----:B------:R-:W-:Y:S01]  /*17b0*/  FSEL R29, R15, R13, P0 ;  /* 0x0000000d0f1d7208 */ /* 0x000fe20000000000 */
[----:B--2---:R-:W-:Y:S01]  /*17c0*/  DADD R20, R2, R16 ;  /* 0x0000000002147229 */ /* 0x004fe20000000010 */
[----:B------:R-:W0:Y:S01]  /*17d0*/  LDS.128 R12, [UR15+-0x10] ;  /* 0xfffff00fff0c7984 */ /* 0x000e220008000c00 */
[----:B------:R-:W-:Y:S02]  /*17e0*/  FSEL R2, R8, R18, !P1 ;  /* 0x0000001208027208 */ /* 0x000fe40004800000 */
[----:B------:R-:W-:Y:S02]  /*17f0*/  FSEL R3, R9, R19, !P1 ;  /* 0x0000001309037208 */ /* 0x000fe40004800000 */
[----:B------:R-:W2:Y:S02]  /*1800*/  LDS.128 R16, [UR16+-0x10] ;  /* 0xfffff010ff107984 */ /* 0x000ea40008000c00 */
[----:B------:R-:W-:-:S02]  /*1810*/  DADD R8, R20, R24 ;  /* 0x0000000014087229 */ /* 0x000fc40000000018 */
[----:B------:R-:W3:Y:S01]  /*1820*/  LDS.128 R20, [UR14] ;  /* 0x0000000eff147984 */ /* 0x000ee20008000c00 */
[----:B------:R-:W-:-:S05]  /*1830*/  DSETP.GEU.AND P1, PT, R2, R10, PT ;  /* 0x0000000a0200722a */ /* 0x000fca0003f2e000 */
[----:B------:R-:W-:Y:S01]  /*1840*/  DADD R8, R8, R26 ;  /* 0x0000000008087229 */ /* 0x000fe2000000001a */
[----:B------:R-:W-:Y:S01]  /*1850*/  FSEL R2, R10, R2, !P1 ;  /* 0x000000020a027208 */ /* 0x000fe20004800000 */
[----:B------:R-:W4:Y:S01]  /*1860*/  LDS.128 R24, [UR18+0x10] ;  /* 0x00001012ff187984 */ /* 0x000f220008000c00 */
[----:B------:R-:W-:Y:S01]  /*1870*/  FSEL R3, R11, R3, !P1 ;  /* 0x000000030b037208 */ /* 0x000fe20004800000 */
[----:B-1----:R-:W-:-:S06]  /*1880*/  DSETP.GT.AND P0, PT, R28, R4, PT ;  /* 0x000000041c00722a */ /* 0x002fcc0003f04000 */
[----:B------:R-:W-:Y:S02]  /*1890*/  FSEL R4, R4, R28, P0 ;  /* 0x0000001c04047208 */ /* 0x000fe40000000000 */
[----:B------:R-:W-:-:S06]  /*18a0*/  FSEL R5, R5, R29, P0 ;  /* 0x0000001d05057208 */ /* 0x000fcc0000000000 */
[----:B------:R-:W-:Y:S02]  /*18b0*/  DSETP.GT.AND P0, PT, R4, R6, PT ;  /* 0x000000060400722a */ /* 0x000fe40003f04000 */
[----:B0-----:R-:W-:-:S04]  /*18c0*/  DADD R12, R30, R12 ;  /* 0x000000001e0c7229 */ /* 0x001fc8000000000c */
[----:B------:R-:W-:Y:S01]  /*18d0*/  FSEL R10, R6, R4, P0 ;  /* 0x00000004060a7208 */ /* 0x000fe20000000000 */
[----:B------:R-:W0:Y:S01]  /*18e0*/  LDS.128 R28, [UR15] ;  /* 0x0000000fff1c7984 */ /* 0x000e220008000c00 */
[----:B------:R-:W-:Y:S01]  /*18f0*/  FSEL R11, R7, R5, P0 ;  /* 0x00000005070b7208 */ /* 0x000fe20000000000 */
[----:B--2---:R-:W-:Y:S02]  /*1900*/  DADD R16, R32, R16 ;  /* 0x0000000020107229 */ /* 0x004fe40000000010 */
[----:B------:R-:W1:Y:S01]  /*1910*/  LDS.128 R4, [UR14+0x10] ;  /* 0x0000100eff047984 */ /* 0x000e620008000c00 */
[----:B------:R-:W-:-:S03]  /*1920*/  DADD R12, R12, R14 ;  /* 0x000000000c0c7229 */ /* 0x000fc6000000000e */
[----:B------:R-:W2:Y:S01]  /*1930*/  LDS.128 R32, [UR16] ;  /* 0x00000010ff207984 */ /* 0x000ea20008000c00 */
[----:B---3--:R-:W-:Y:S02]  /*1940*/  DADD R20, R8, R20 ;  /* 0x0000000008147229 */ /* 0x008fe40000000014 */
[----:B------:R-:W-:Y:S01]  /*1950*/  DADD R16, R16, R18 ;  /* 0x0000000010107229 */ /* 0x000fe20000000012 */
[----:B------:R-:W3:Y:S01]  /*1960*/  LDS.64 R8, [UR17+0x20] ;  /* 0x00002011ff087984 */ /* 0x000ee20008000a00 */
[----:B------:R-:W-:Y:S01]  /*1970*/  UIADD3 UR17, UPT, UPT, UR17, 0x40, URZ ;  /* 0x0000004011117890 */ /* 0x000fe2000fffe0ff */
[----:B----4-:R-:W-:-:S03]  /*1980*/  DSETP.GEU.AND P1, PT, R2, R24, PT ;  /* 0x000000180200722a */ /* 0x010fc60003f2e000 */
[----:B------:R-:W-:-:S03]  /*1990*/  DADD R20, R20, R22 ;  /* 0x0000000014147229 */ /* 0x000fc60000000016 */
[----:B------:R-:W-:Y:S02]  /*19a0*/  FSEL R22, R24, R2, !P1 ;  /* 0x0000000218167208 */ /* 0x000fe40004800000 */
[----:B------:R-:W-:Y:S02]  /*19b0*/  FSEL R23, R25, R3, !P1 ;  /* 0x0000000319177208 */ /* 0x000fe40004800000 */
[----:B------:R-:W4:Y:S01]  /*19c0*/  LDS.64 R2, [UR18+0x20] ;  /* 0x00002012ff027984 */ /* 0x000f220008000a00 */
[----:B------:R-:W-:-:S03]  /*19d0*/  UIADD3 UR18, UPT, UPT, UR18, 0x40, URZ ;  /* 0x0000004012127890 */ /* 0x000fc6000fffe0ff */
[----:B------:R-:W-:Y:S01]  /*19e0*/  LDS.64 R24, [UR14+0x20] ;  /* 0x0000200eff187984 */ /* 0x000fe20008000a00 */
[----:B------:R-:W-:Y:S01]  /*19f0*/  DSETP.GEU.AND P1, PT, R22, R26, PT ;  /* 0x0000001a1600722a */ /* 0x000fe20003f2e000 */
[----:B------:R-:W-:Y:S01]  /*1a00*/  UIADD3 UR14, UPT, UPT, UR14, 0x40, URZ ;  /* 0x000000400e0e7890 */ /* 0x000fe2000fffe0ff */
[----:B0-----:R-:W-:Y:S01]  /*1a10*/  DADD R28, R12, R28 ;  /* 0x000000000c1c7229 */ /* 0x001fe2000000001c */
[----:B------:R-:W0:Y:S01]  /*1a20*/  LDS.128 R12, [UR15+0x10] ;  /* 0x0000100fff0c7984 */ /* 0x000e220008000c00 */
[----:B------:R-:W-:Y:S01]  /*1a30*/  UIADD3 UR15, UPT, UPT, UR15, 0x40, URZ ;  /* 0x000000400f0f7890 */ /* 0x000fe2000fffe0ff */
[----:B-1----:R-:W-:Y:S02]  /*1a40*/  DADD R4, R20, R4 ;  /* 0x0000000014047229 */ /* 0x002fe40000000004 */
[----:B--2---:R-:W-:Y:S01]  /*1a50*/  DADD R32, R16, R32 ;  /* 0x0000000010207229 */ /* 0x004fe20000000020 */
[----:B------:R-:W1:Y:S02]  /*1a60*/  LDS.128 R16, [UR16+0x10] ;  /* 0x00001010ff107984 */ /* 0x000e640008000c00 */
[----:B------:R-:W-:-:S02]  /*1a70*/  DADD R30, R28, R30 ;  /* 0x000000001c1e7229 */ /* 0x000fc4000000001e */
[----:B---3--:R-:W-:Y:S02]  /*1a80*/  DSETP.GT.AND P0, PT, R10, R8, PT ;  /* 0x000000080a00722a */ /* 0x008fe40003f04000 */
[----:B------:R-:W-:Y:S02]  /*1a90*/  DADD R4, R4, R6 ;  /* 0x0000000004047229 */ /* 0x000fe40000000006 */
[----:B------:R-:W-:Y:S01]  /*1aa0*/  DADD R34, R32, R34 ;  /* 0x0000000020227229 */ /* 0x000fe20000000022 */
[----:B------:R-:W2:Y:S01]  /*1ab0*/  LDS.64 R32, [UR16+0x20] ;  /* 0x00002010ff207984 */ /* 0x000ea20008000a00 */
[----:B------:R-:W-:Y:S01]  /*1ac0*/  FSEL R0, R8, R10, P0 ;  /* 0x0000000a08007208 */ /* 0x000fe20000000000 */
[----:B------:R-:W-:Y:S01]  /*1ad0*/  UIADD3 UR16, UPT, UPT, UR16, 0x40, URZ ;  /* 0x0000004010107890 */ /* 0x000fe2000fffe0ff */
[----:B------:R-:W-:Y:S02]  /*1ae0*/  FSEL R9, R9, R11, P0 ;  /* 0x0000000b09097208 */ /* 0x000fe40000000000 */
[----:B------:R-:W-:Y:S01]  /*1af0*/  FSEL R10, R26, R22, !P1 ;  /* 0x000000161a0a7208 */ /* 0x000fe20004800000 */
[----:B------:R-:W-:Y:S01]  /*1b00*/  IMAD.MOV.U32 R8, RZ, RZ, R0 ;  /* 0x000000ffff087224 */ /* 0x000fe200078e0000 */
[----:B------:R-:W-:-:S06]  /*1b10*/  FSEL R11, R27, R23, !P1 ;  /* 0x000000171b0b7208 */ /* 0x000fcc0004800000 */
[----:B----4-:R-:W-:Y:S02]  /*1b20*/  DSETP.GEU.AND P0, PT, R10, R2, PT ;  /* 0x000000020a00722a */ /* 0x010fe40003f0e000 */
[----:B0-----:R-:W-:Y:S02]  /*1b30*/  DADD R12, R30, R12 ;  /* 0x000000001e0c7229 */ /* 0x001fe4000000000c */
[----:B-1----:R-:W-:-:S06]  /*1b40*/  DADD R16, R34, R16 ;  /* 0x0000000022107229 */ /* 0x002fcc0000000010 */
[----:B------:R-:W-:Y:S02]  /*1b50*/  DADD R12, R12, R14 ;  /* 0x000000000c0c7229 */ /* 0x000fe4000000000e */
[----:B------:R-:W-:Y:S02]  /*1b60*/  DADD R18, R16, R18 ;  /* 0x0000000010127229 */ /* 0x000fe40000000012 */
[----:B------:R-:W-:-:S04]  /*1b70*/  DADD R16, R4, R24 ;  /* 0x0000000004107229 */ /* 0x000fc80000000018 */
[----:B------:R-:W-:Y:S02]  /*1b80*/  DADD R36, R12, R36 ;  /* 0x000000000c247229 */ /* 0x000fe40000000024 */
[----:B--2---:R-:W-:Y:S01]  /*1b90*/  DADD R32, R18, R32 ;  /* 0x0000000012207229 */ /* 0x004fe20000000020 */
[----:B------:R-:W-:Y:S02]  /*1ba0*/  FSEL R18, R2, R10, !P0 ;  /* 0x0000000a02127208 */ /* 0x000fe40004000000 */
[----:B------:R-:W-:Y:S01]  /*1bb0*/  FSEL R19, R3, R11, !P0 ;  /* 0x0000000b03137208 */ /* 0x000fe20004000000 */
[----:B------:R-:W-:Y:S07]  /*1bc0*/  BRA.U UP0, `(.L_x_141) ;  /* 0xfffffff900547547 */ /* 0x000fee000b83ffff */
[----:B------:R-:W-:-:S12]  /*1bd0*/  UIADD3 UR4, UPT, UPT, UR4, 0x1, URZ ;  /* 0x0000000104047890 */ /* 0x000fd8000fffe0ff */
.L_x_140:
[----:B------:R-:W-:-:S04]  /*1be0*/  ULOP3.LUT UR14, UR10, 0x7, URZ, 0xc0, !UPT ;  /* 0x000000070a0e7892 */ /* 0x000fc8000f8ec0ff */
        /* <DEDUP_REMOVED lines=8> */
[----:B------:R-:W-:Y:S02]  /*1c70*/  ULEA UR14, UR4, UR7, 0x3 ;  /* 0x00000007040e7291 */ /* 0x000fe4000f8e18ff */
[----:B------:R-:W-:Y:S02]  /*1c80*/  ULEA UR15, UR4, UR8, 0x3 ;  /* 0x00000008040f7291 */ /* 0x000fe4000f8e18ff */
[----:B------:R-:W-:Y:S01]  /*1c90*/  ULEA UR16, UR4, UR9, 0x3 ;  /* 0x0000000904107291 */ /* 0x000fe2000f8e18ff */
[----:B------:R-:W0:Y:S01]  /*1ca0*/  LDS.64 R6, [UR17] ;  /* 0x00000011ff067984 */ /* 0x000e220008000a00 */
[----:B------:R-:W-:-:S03]  /*1cb0*/  UIADD3 UR4, UPT, UPT, UR4, 0x4, URZ ;  /* 0x0000000404047890 */ /* 0x000fc6000fffe0ff */
[----:B------:R-:W1:Y:S04]  /*1cc0*/  LDS.64 R10, [UR18] ;  /* 0x00000012ff0a7984 */ /* 0x000e680008000a00 */
[----:B------:R-:W-:Y:S04]  /*1cd0*/  LDS.64 R12, [UR17+0x8] ;  /* 0x00000811ff0c7984 */ /* 0x000fe80008000a00 */
[----:B------:R-:W2:Y:S04]  /*1ce0*/  LDS.64 R22, [UR14] ;  /* 0x0000000eff167984 */ /* 0x000ea80008000a00 */
[----:B------:R-:W5:Y:S04]  /*1cf0*/  LDS.64 R24, [UR18+0x8] ;  /* 0x00000812ff187984 */ /* 0x000f680008000a00 */
[----:B------:R-:W3:Y:S04]  /*1d00*/  LDS.64 R14, [UR15] ;  /* 0x0000000fff0e7984 */ /* 0x000ee80008000a00 */
[----:B------:R-:W4:Y:S04]  /*1d10*/  LDS.64 R20, [UR14+0x8] ;  /* 0x0000080eff147984 */ /* 0x000f280008000a00 */
[----:B------:R-:W4:Y:S04]  /*1d20*/  LDS.64 R26, [UR16] ;  /* 0x00000010ff1a7984 */ /* 0x000f280008000a00 */
[----:B------:R-:W4:Y:S04]  /*1d30*/  LDS.64 R4, [UR17+0x10] ;  /* 0x00001011ff047984 */ /* 0x000f280008000a00 */
[----:B------:R-:W4:Y:S01]  /*1d40*/  LDS.64 R2, [UR18+0x10] ;  /* 0x00001012ff027984 */ /* 0x000f220008000a00 */
[----:B0-----:R-:W-:-:S03]  /*1d50*/  DSETP.GT.AND P0, PT, R8, R6, PT ;  /* 0x000000060800722a */ /* 0x001fc60003f04000 */
[----:B------:R-:W-:Y:S01]  /*1d60*/  LDS.64 R28, [UR14+0x18] ;  /* 0x0000180eff1c7984 */ /* 0x000fe20008000a00 */
[----:B-1----:R-:W-:Y:S02]  /*1d70*/  DSETP.GEU.AND P1, PT, R18, R10, PT ;  /* 0x0000000a1200722a */ /* 0x002fe40003f2e000 */
[----:B------:R-:W-:Y:S02]  /*1d80*/  FSEL R6, R6, R8, P0 ;  /* 0x0000000806067208 */ /* 0x000fe40000000000 */
[----:B------:R-:W-:Y:S02]  /*1d90*/  FSEL R7, R7, R9, P0 ;  /* 0x0000000907077208 */ /* 0x000fe40000000000 */
[----:B------:R-:W-:Y:S02]  /*1da0*/  FSEL R8, R10, R18, !P1 ;  /* 0x000000120a087208 */ /* 0x000fe40004800000 */
[----:B------:R-:W-:Y:S01]  /*1db0*/  FSEL R9, R11, R19, !P1 ;  /* 0x000000130b097208 */ /* 0x000fe20004800000 */
[----:B--2---:R-:W-:Y:S01]  /*1dc0*/  DADD R30, R16, R22 ;  /* 0x00000000101e7229 */ /* 0x004fe20000000016 */
[----:B------:R-:W-:Y:S01]  /*1dd0*/  LDS.64 R18, [UR15+0x10] ;  /* 0x0000100fff127984 */ /* 0x000fe20008000a00 */
[----:B------:R-:W-:-:S03]  /*1de0*/  DSETP.GT.AND P0, PT, R6, R12, PT ;  /* 0x0000000c0600722a */ /* 0x000fc60003f04000 */
[----:B------:R-:W0:Y:S01]  /*1df0*/  LDS.64 R16, [UR14+0x10] ;  /* 0x0000100eff107984 */ /* 0x000e220008000a00 */
[----:B-----5:R-:W-:Y:S02]  /*1e00*/  DSETP.GEU.AND P1, PT, R8, R24, PT ;  /* 0x000000180800722a */ /* 0x020fe40003f2e000 */
[----:B------:R-:W-:Y:S01]  /*1e10*/  FSEL R10, R12, R6, P0 ;  /* 0x000000060c0a7208 */ /* 0x000fe20000000000 */
[----:B------:R-:W-:Y:S01]  /*1e20*/  LDS.64 R22, [UR16+0x10] ;  /* 0x00001010ff167984 */ /* 0x000fe20008000a00 */
[----:B------:R-:W-:Y:S01]  /*1e30*/  FSEL R11, R13, R7, P0 ;  /* 0x000000070d0b7208 */ /* 0x000fe20000000000 */
[----:B---3--:R-:W-:Y:S01]  /*1e40*/  DADD R36, R36, R14 ;  /* 0x0000000024247229 */ /* 0x008fe2000000000e */
[----:B------:R-:W-:Y:S01]  /*1e50*/  FSEL R8, R24, R8, !P1 ;  /* 0x0000000818087208 */ /* 0x000fe20004800000 */
[----:B------:R-:W1:Y:S01]  /*1e60*/  LDS.64 R6, [UR15+0x8] ;  /* 0x0000080fff067984 */ /* 0x000e620008000a00 */
[----:B----4-:R-:W-:Y:S01]  /*1e70*/  DADD R30, R30, R20 ;  /* 0x000000001e1e7229 */ /* 0x010fe20000000014 */
[----:B------:R-:W-:Y:S01]  /*1e80*/  FSEL R9, R25, R9, !P1 ;  /* 0x0000000919097208 */ /* 0x000fe20004800000 */
[----:B------:R-:W-:Y:S01]  /*1e90*/  DADD R26, R32, R26 ;  /* 0x00000000201a7229 */ /* 0x000fe2000000001a */
[----:B------:R-:W2:Y:S01]  /*1ea0*/  LDS.64 R12, [UR16+0x8] ;  /* 0x00000810ff0c7984 */ /* 0x000ea20008000a00 */
[----:B------:R-:W-:-:S03]  /*1eb0*/  DSETP.GT.AND P0, PT, R10, R4, PT ;  /* 0x000000040a00722a */ /* 0x000fc60003f04000 */
[----:B------:R-:W3:Y:S01]  /*1ec0*/  LDS.64 R14, [UR17+0x18] ;  /* 0x00001811ff0e7984 */ /* 0x000ee20008000a00 */
[----:B------:R-:W-:-:S03]  /*1ed0*/  DSETP.GEU.AND P1, PT, R8, R2, PT ;  /* 0x000000020800722a */ /* 0x000fc60003f2e000 */
[----:B------:R-:W4:Y:S01]  /*1ee0*/  LDS.64 R20, [UR18+0x18] ;  /* 0x00001812ff147984 */ /* 0x000f220008000a00 */
[----:B------:R-:W-:Y:S02]  /*1ef0*/  FSEL R4, R4, R10, P0 ;  /* 0x0000000a04047208 */ /* 0x000fe40000000000 */
[----:B------:R-:W-:Y:S01]  /*1f00*/  FSEL R5, R5, R11, P0 ;  /* 0x0000000b05057208 */ /* 0x000fe20000000000 */
[----:B------:R-:W5:Y:S01]  /*1f10*/  LDS.64 R24, [UR15+0x18] ;  /* 0x0000180fff187984 */ /* 0x000f620008000a00 */
[----:B------:R-:W-:Y:S02]  /*1f20*/  FSEL R2, R2, R8, !P1 ;  /* 0x0000000802027208 */ /* 0x000fe40004800000 */
[----:B------:R-:W-:Y:S01]  /*1f30*/  FSEL R3, R3, R9, !P1 ;  /* 0x0000000903037208 */ /* 0x000fe20004800000 */
[----:B------:R-:W5:Y:S01]  /*1f40*/  LDS.64 R32, [UR16+0x18] ;  /* 0x00001810ff207984 */ /* 0x000f620008000a00 */
[----:B0-----:R-:W-:Y:S02]  /*1f50*/  DADD R16, R30, R16 ;  /* 0x000000001e107229 */ /* 0x001fe40000000010 */
[----:B-1----:R-:W-:-:S06]  /*1f60*/  DADD R6, R36, R6 ;  /* 0x0000000024067229 */ /* 0x002fcc0000000006 */
[----:B------:R-:W-:Y:S02]  /*1f70*/  DADD R16, R16, R28 ;  /* 0x0000000010107229 */ /* 0x000fe4000000001c */
[----:B--2---:R-:W-:Y:S02]  /*1f80*/  DADD R12, R26, R12 ;  /* 0x000000001a0c7229 */ /* 0x004fe4000000000c */
[----:B------:R-:W-:Y:S02]  /*1f90*/  DADD R6, R6, R18 ;  /* 0x0000000006067229 */ /* 0x000fe40000000012 */
[----:B---3--:R-:W-:-:S04]  /*1fa0*/  DSETP.GT.AND P0, PT, R4, R14, PT ;  /* 0x0000000e0400722a */ /* 0x008fc80003f04000 */
[----:B------:R-:W-:Y:S02]  /*1fb0*/  DADD R12, R12, R22 ;  /* 0x000000000c0c7229 */ /* 0x000fe40000000016 */
[----:B----4-:R-:W-:Y:S02]  /*1fc0*/  DSETP.GEU.AND P1, PT, R2, R20, PT ;  /* 0x000000140200722a */ /* 0x010fe40003f2e000 */
[----:B-----5:R-:W-:Y:S01]  /*1fd0*/  DADD R36, R6, R24 ;  /* 0x0000000006247229 */ /* 0x020fe20000000018 */
[----:B------:R-:W-:Y:S02]  /*1fe0*/  FSEL R8, R14, R4, P0 ;  /* 0x000000040e087208 */ /* 0x000fe40000000000 */
[----:B------:R-:W-:Y:S01]  /*1ff0*/  FSEL R9, R15, R5, P0 ;  /* 0x000000050f097208 */ /* 0x000fe20000000000 */
[----:B------:R-:W-:Y:S01]  /*2000*/  DADD R32, R12, R32 ;  /* 0x000000000c207229 */ /* 0x000fe20000000020 */
[----:B------:R-:W-:Y:S02]  /*2010*/  FSEL R18, R20, R2, !P1 ;  /* 0x0000000214127208 */ /* 0x000fe40004800000 */
[----:B------:R-:W-:-:S08]  /*2020*/  FSEL R19, R21, R3, !P1 ;  /* 0x0000000315137208 */ /* 0x000fd00004800000 */
.L_x_142:
[----:B------:R-:W-:Y:S05]  /*2030*/  BRA.U !UP1, `(.L_x_139) ;  /* 0x0000000109e87547 */ /* 0x000fea000b800000 */
[----:B------:R-:W-:Y:S02]  /*2040*/  UISETP.NE.AND UP0, UPT, UR11, 0x1, UPT ;  /* 0x000000010b00788c */ /* 0x000fe4000bf05270 */
[----:B------:R-:W-:-:S04]  /*2050*/  ULOP3.LUT UR10, UR10, 0x1, URZ, 0xc0, !UPT ;  /* 0x000000010a0a7892 */ /* 0x000fc8000f8ec0ff */
[----:B------:R-:W-:-:S03]  /*2060*/  UISETP.NE.U32.AND UP1, UPT, UR10, 0x1, UPT ;  /* 0x000000010a00788c */ /* 0x000fc6000bf25070 */
        /* <DEDUP_REMOVED lines=9> */
[----:B------:R-:W2:Y:S04]  /*2100*/  LDS.64 R20, [UR10] ;  /* 0x0000000aff147984 */ /* 0x000ea80008000a00 */
[----:B------:R-:W3:Y:S04]  /*2110*/  LDS.64 R22, [UR11] ;  /* 0x0000000bff167984 */ /* 0x000ee80008000a00 */
[----:B------:R-:W4:Y:S04]  /*2120*/  LDS.64 R14, [UR14] ;  /* 0x0000000eff0e7984 */ /* 0x000f280008000a00 */
[----:B------:R-:W5:Y:S04]  /*2130*/  LDS.64 R2, [UR15+0x8] ;  /* 0x0000080fff027984 */ /* 0x000f680008000a00 */
[----:B------:R-:W5:Y:S04]  /*2140*/  LDS.64 R4, [UR16+0x8] ;  /* 0x00000810ff047984 */ /* 0x000f680008000a00 */
[----:B------:R-:W5:Y:S04]  /*2150*/  LDS.64 R6, [UR10+0x8] ;  /* 0x0000080aff067984 */ /* 0x000f680008000a00 */
[----:B------:R-:W5:Y:S04]  /*2160*/  LDS.64 R10, [UR11+0x8] ;  /* 0x0000080bff0a7984 */ /* 0x000f680008000a00 */
[----:B------:R-:W5:Y:S01]  /*2170*/  LDS.64 R12, [UR14+0x8] ;  /* 0x0000080eff0c7984 */ /* 0x000f620008000a00 */
[----:B0-----:R-:W-:-:S02]  /*2180*/  DSETP.GT.AND P0, PT, R8, R24, PT ;  /* 0x000000180800722a */ /* 0x001fc40003f04000 */
[----:B-1----:R-:W-:-:S04]  /*2190*/  DSETP.GEU.AND P1, PT, R18, R26, PT ;  /* 0x0000001a1200722a */ /* 0x002fc80003f2e000 */
[----:B------:R-:W-:Y:S02]  /*21a0*/  FSEL R8, R24, R8, P0 ;  /* 0x0000000818087208 */ /* 0x000fe40000000000 */
[----:B------:R-:W-:Y:S01]  /*21b0*/  FSEL R9, R25, R9, P0 ;  /* 0x0000000919097208 */ /* 0x000fe20000000000 */
[----:B--2---:R-:W-:Y:S01]  /*21c0*/  DADD R16, R16, R20 ;  /* 0x0000000010107229 */ /* 0x004fe20000000014 */
[----:B------:R-:W-:Y:S02]  /*21d0*/  FSEL R18, R26, R18, !P1 ;  /* 0x000000121a127208 */ /* 0x000fe40004800000 */
[----:B------:R-:W-:Y:S01]  /*21e0*/  FSEL R19, R27, R19, !P1 ;  /* 0x000000131b137208 */ /* 0x000fe20004800000 */
[----:B---3--:R-:W-:Y:S02]  /*21f0*/  DADD R22, R36, R22 ;  /* 0x0000000024167229 */ /* 0x008fe40000000016 */
[----:B----4-:R-:W-:Y:S02]  /*2200*/  DADD R14, R32, R14 ;  /* 0x00000000200e7229 */ /* 0x010fe4000000000e */
[----:B-----5:R-:W-:-:S02]  /*2210*/  DSETP.GT.AND P0, PT, R8, R2, PT ;  /* 0x000000020800722a */ /* 0x020fc40003f04000 */
[----:B------:R-:W-:-:S04]  /*2220*/  DSETP.GEU.AND P1, PT, R18, R4, PT ;  /* 0x000000041200722a */ /* 0x000fc80003f2e000 */
[----:B------:R-:W-:Y:S01]  /*2230*/  FSEL R8, R2, R8, P0 ;  /* 0x0000000802087208 */ /* 0x000fe20000000000 */
[----:B------:R-:W-:Y:S01]  /*2240*/  DADD R16, R16, R6 ;  /* 0x0000000010107229 */ /* 0x000fe20000000006 */
[----:B------:R-:W-:Y:S02]  /*2250*/  FSEL R9, R3, R9, P0 ;  /* 0x0000000903097208 */ /* 0x000fe40000000000 */
[----:B------:R-:W-:Y:S01]  /*2260*/  FSEL R18, R4, R18, !P1 ;  /* 0x0000001204127208 */ /* 0x000fe20004800000 */
[----:B------:R-:W-:Y:S01]  /*2270*/  DADD R36, R22, R10 ;  /* 0x0000000016247229 */ /* 0x000fe2000000000a */
[----:B------:R-:W-:Y:S01]  /*2280*/  FSEL R19, R5, R19, !P1 ;  /* 0x0000001305137208 */ /* 0x000fe20004800000 */
[----:B------:R-:W-:-:S11]  /*2290*/  DADD R32, R14, R12 ;  /* 0x000000000e207229 */ /* 0x000fd6000000000c */
.L_x_143:
[----:B------:R-:W-:Y:S05]  /*22a0*/  BRA.U UP1, `(.L_x_139) ;  /* 0x00000001014c7547 */ /* 0x000fea000b800000 */
[----:B------:R-:W-:Y:S02]  /*22b0*/  ULEA UR6, UR4, UR6, 0x3 ;  /* 0x0000000604067291 */ /* 0x000fe4000f8e18ff */
[----:B------:R-:W-:Y:S02]  /*22c0*/  ULEA UR5, UR4, UR5, 0x3 ;  /* 0x0000000504057291 */ /* 0x000fe4000f8e18ff */
[----:B------:R-:W-:Y:S02]  /*22d0*/  ULEA UR7, UR4, UR7, 0x3 ;  /* 0x0000000704077291 */ /* 0x000fe4000f8e18ff */
[----:B------:R-:W-:Y:S02]  /*22e0*/  ULEA UR8, UR4, UR8, 0x3 ;  /* 0x0000000804087291 */ /* 0x000fe4000f8e18ff */
[----:B------:R-:W-:Y:S01]  /*22f0*/  ULEA UR4, UR4, UR9, 0x3 ;  /* 0x0000000904047291 */ /* 0x000fe2000f8e18ff */
[----:B------:R-:W1:Y:S04]  /*2300*/  LDS.64 R12, [UR6] ;  /* 0x00000006ff0c7984 */ /* 0x000e680008000a00 */
[----:B------:R-:W0:Y:S04]  /*2310*/  LDS.64 R10, [UR5] ;  /* 0x00000005ff0a7984 */ /* 0x000e280008000a00 */
[----:B------:R-:W2:Y:S04]  /*2320*/  LDS.64 R2, [UR7] ;  /* 0x00000007ff027984 */ /* 0x000ea80008000a00 */
[----:B------:R-:W3:Y:S04]  /*2330*/  LDS.64 R4, [UR8] ;  /* 0x00000008ff047984 */ /* 0x000ee80008000a00 */
[----:B------:R-:W4:Y:S01]  /*2340*/  LDS.64 R6, [UR4] ;  /* 0x00000004ff067984 */ /* 0x000f220008000a00 */
[----:B-1----:R-:W-:-:S02]  /*2350*/  DSETP.GEU.AND P1, PT, R18, R12, PT ;  /* 0x0000000c1200722a */ /* 0x002fc40003f2e000 */
[----:B0-----:R-:W-:Y:S02]  /*2360*/  DSETP.GT.AND P0, PT, R8, R10, PT ;  /* 0x0000000a0800722a */ /* 0x001fe40003f04000 */
[----:B--2---:R-:W-:-:S04]  /*2370*/  DADD R16, R16, R2 ;  /* 0x0000000010107229 */ /* 0x004fc80000000002 */
[----:B------:R-:W-:Y:S01]  /*2380*/  FSEL R8, R10, R8, P0 ;  /* 0x000000080a087208 */ /* 0x000fe20000000000 */
[----:B---3--:R-:W-:Y:S01]  /*2390*/  DADD R36, R36, R4 ;  /* 0x0000000024247229 */ /* 0x008fe20000000004 */
[----:B------:R-:W-:-:S04]  /*23a0*/  FSEL R9, R11, R9, P0 ;  /* 0x000000090b097208 */ /* 0x000fc80000000000 */
[----:B------:R-:W-:Y:S01]  /*23b0*/  @!P1 IMAD.MOV.U32 R18, RZ, RZ, R12 ;  /* 0x000000ffff129224 */ /* 0x000fe200078e000c */
[----:B----4-:R-:W-:Y:S01]  /*23c0*/  DADD R32, R32, R6 ;  /* 0x0000000020207229 */ /* 0x010fe20000000006 */
[----:B------:R-:W-:-:S10]  /*23d0*/  @!P1 IMAD.MOV.U32 R19, RZ, RZ, R13 ;  /* 0x000000ffff139224 */ /* 0x000fd400078e000d */
.L_x_139:
[----:B--2---:R-:W2:Y:S01]  /*23e0*/  MUFU.RCP64H R3, R17 ;  /* 0x0000001100037308 */ /* 0x004ea20000001800 */
[----:B------:R-:W-:Y:S01]  /*23f0*/  IMAD.MOV.U32 R2, RZ, RZ, 0x1 ;  /* 0x00000001ff027424 */ /* 0x000fe200078e00ff */
[----:B---3--:R-:W-:-:S05]  /*2400*/  FSETP.GEU.AND P1, PT, |R37|, 6.5827683646048100446e-37, PT ;  /* 0x036000002500780b */ /* 0x008fca0003f2e200 */
[----:B--2---:R-:W-:-:S08]  /*2410*/  DFMA R4, R2, -R16, 1 ;  /* 0x3ff000000204742b */ /* 0x004fd00000000810 */
[----:B------:R-:W-:-:S08]  /*2420*/  DFMA R4, R4, R4, R4 ;  /* 0x000000040404722b */ /* 0x000fd00000000004 */
[----:B------:R-:W-:-:S08]  /*2430*/  DFMA R4, R2, R4, R2 ;  /* 0x000000040204722b */ /* 0x000fd00000000002 */
[----:B------:R-:W-:-:S08]  /*2440*/  DFMA R2, R4, -R16, 1 ;  /* 0x3ff000000402742b */ /* 0x000fd00000000810 */
[----:B------:R-:W-:Y:S01]  /*2450*/  DFMA R2, R4, R2, R4 ;  /* 0x000000020402722b */ /* 0x000fe20000000004 */
[----:B------:R-:W0:Y:S07]  /*2460*/  LDC.64 R4, c[0x0][0x388] ;  /* 0x0000e200ff047b82 */ /* 0x000e2e0000000a00 */
[----:B------:R-:W-:-:S08]  /*2470*/  DMUL R6, R2, R36 ;  /* 0x0000002402067228 */ /* 0x000fd00000000000 */
[----:B------:R-:W-:-:S08]  /*2480*/  DFMA R10, R6, -R16, R36 ;  /* 0x80000010060a722b */ /* 0x000fd00000000024 */
[----:B------:R-:W-:Y:S01]  /*2490*/  DFMA R2, R2, R10, R6 ;  /* 0x0000000a0202722b */ /* 0x000fe20000000006 */
[----:B0-----:R0:W-:Y:S04]  /*24a0*/  STG.E.64 desc[UR12][R4.64], R8 ;  /* 0x0000000804007986 */ /* 0x0011e8000c101b0c */
[----:B-1----:R0:W-:Y:S04]  /*24b0*/  STG.E.64 desc[UR12][R4.64+0x8], R18 ;  /* 0x0000081204007986 */ /* 0x0021e8000c101b0c */
[----:B------:R0:W-:Y:S01]  /*24c0*/  STG.E.64 desc[UR12][R4.64+0x10], R16 ;  /* 0x0000101004007986 */ /* 0x0001e2000c101b0c */
[----:B------:R-:W-:-:S05]  /*24d0*/  FFMA R0, RZ, R17, R3 ;  /* 0x00000011ff007223 */ /* 0x000fca0000000003 */
[----:B------:R-:W-:-:S13]  /*24e0*/  FSETP.GT.AND P0, PT, |R0|, 1.469367938527859385e-39, PT ;  /* 0x001000000000780b */ /* 0x000fda0003f04200 */
[----:B0-----:R-:W-:Y:S05]  /*24f0*/  @P0 BRA P1, `(.L_x_144) ;  /* 0x0000000000180947 */ /* 0x001fea0000800000 */
[----:B------:R-:W-:Y:S01]  /*2500*/  IMAD.MOV.U32 R4, RZ, RZ, R16 ;  /* 0x000000ffff047224 */ /* 0x000fe200078e0010 */
[----:B------:R-:W-:Y:S01]  /*2510*/  MOV R0, 0x2540 ;  /* 0x0000254000007802 */ /* 0x000fe20000000f00 */
[----:B------:R-:W-:-:S07]  /*2520*/  IMAD.MOV.U32 R5, RZ, RZ, R17 ;  /* 0x000000ffff057224 */ /* 0x000fce00078e0011 */
[----:B----4-:R-:W-:Y:S05]  /*2530*/  CALL.REL.NOINC `($__internal_7_$__cuda_sm20_div_rn_f64_full) ;  /* 0x00000000006c7944 */ /* 0x010fea0003c00000 */
[----:B------:R-:W-:Y:S02]  /*2540*/  IMAD.MOV.U32 R2, RZ, RZ, R4 ;  /* 0x000000ffff027224 */ /* 0x000fe400078e0004 */
[----:B------:R-:W-:-:S07]  /*2550*/  IMAD.MOV.U32 R3, RZ, RZ, R5 ;  /* 0x000000ffff037224 */ /* 0x000fce00078e0005 */
.L_x_144:
[----:B------:R-:W0:Y:S01]  /*2560*/  MUFU.RCP64H R5, R17 ;  /* 0x0000001100057308 */ /* 0x000e220000001800 */
[----:B------:R-:W-:Y:S01]  /*2570*/  IMAD.MOV.U32 R4, RZ, RZ, 0x1 ;  /* 0x00000001ff047424 */ /* 0x000fe200078e00ff */
[----:B------:R-:W1:Y:S01]  /*2580*/  LDC.64 R8, c[0x0][0x388] ;  /* 0x0000e200ff087b82 */ /* 0x000e620000000a00 */
[----:B----4-:R-:W-:-:S04]  /*2590*/  FSETP.GEU.AND P1, PT, |R33|, 6.5827683646048100446e-37, PT ;  /* 0x036000002100780b */ /* 0x010fc80003f2e200 */
        /* <DEDUP_REMOVED lines=14> */
[----:B------:R-:W-:Y:S02]  /*2680*/  IMAD.MOV.U32 R37, RZ, RZ, R33 ;  /* 0x000000ffff257224 */ /* 0x000fe400078e0021 */
[----:B------:R-:W-:Y:S02]  /*2690*/  IMAD.MOV.U32 R4, RZ, RZ, R16 ;  /* 0x000000ffff047224 */ /* 0x000fe400078e0010 */
[----:B------:R-:W-:-:S07]  /*26a0*/  IMAD.MOV.U32 R5, RZ, RZ, R17 ;  /* 0x000000ffff057224 */ /* 0x000fce00078e0011 */
[----:B------:R-:W-:Y:S05]  /*26b0*/  CALL.REL.NOINC `($__internal_7_$__cuda_sm20_div_rn_f64_full) ;  /* 0x00000000000c7944 */ /* 0x000fea0003c00000 */
.L_x_145:
[----:B------:R-:W0:Y:S02]  /*26c0*/  LDC.64 R2, c[0x0][0x388] ;  /* 0x0000e200ff027b82 */ /* 0x000e240000000a00 */
[----:B0-----:R-:W-:Y:S01]  /*26d0*/  STG.E.64 desc[UR12][R2.64+0x20], R4 ;  /* 0x0000200402007986 */ /* 0x001fe2000c101b0c */
[----:B------:R-:W-:Y:S05]  /*26e0*/  EXIT ;  /* 0x000000000000794d */ /* 0x000fea0003800000 */
        .weak           $__internal_7_$__cuda_sm20_div_rn_f64_full
        .type           $__internal_7_$__cuda_sm20_div_rn_f64_full,@function
        .size           $__internal_7_$__cuda_sm20_div_rn_f64_full,(.L_x_159 - $__internal_7_$__cuda_sm20_div_rn_f64_full)
$__internal_7_$__cuda_sm20_div_rn_f64_full:
[C---:B------:R-:W-:Y:S01]  /*26f0*/  FSETP.GEU.AND P0, PT, |R5|.reuse, 1.469367938527859385e-39, PT ;  /* 0x001000000500780b */ /* 0x040fe20003f0e200 */
[----:B------:R-:W-:Y:S01]  /*2700*/  IMAD.MOV.U32 R6, RZ, RZ, 0x1 ;  /* 0x00000001ff067424 */ /* 0x000fe200078e00ff */
[C---:B------:R-:W-:Y:S01]  /*2710*/  LOP3.LUT R2, R5.reuse, 0x800fffff, RZ, 0xc0, !PT ;  /* 0x800fffff05027812 */ /* 0x040fe200078ec0ff */
[----:B------:R-:W-:Y:S01]  /*2720*/  IMAD.MOV.U32 R12, RZ, RZ, 0x1ca00000 ;  /* 0x1ca00000ff0c7424 */ /* 0x000fe200078e00ff */
        /* <DEDUP_REMOVED lines=8> */
[----:B------:R-:W-:Y:S02]  /*27b0*/  IMAD.MOV.U32 R9, RZ, RZ, R37 ;  /* 0x000000ffff097224 */ /* 0x000fe400078e0025 */
[----:B------:R-:W-:-:S03]  /*27c0*/  IMAD.MOV.U32 R8, RZ, RZ, R36 ;  /* 0x000000ffff087224 */ /* 0x000fc600078e0024 */
[----:B------:R-:W-:Y:S02]  /*27d0*/  LOP3.LUT R13, R9, 0x7ff00000, RZ, 0xc0, !PT ;  /* 0x7ff00000090d7812 */ /* 0x000fe400078ec0ff */
[----:B------:R-:W-:Y:S01]  /*27e0*/  DFMA R14, R10, -R2, 1 ;  /* 0x3ff000000a0e742b */ /* 0x000fe20000000802 */
[----:B------:R-:W-:Y:S01]  /*27f0*/  IMAD.MOV.U32 R6, RZ, RZ, R8 ;  /* 0x000000ffff067224 */ /* 0x000fe200078e0008 */
[----:B------:R-:W-:Y:S01]  /*2800*/  ISETP.GE.U32.AND P1, PT, R13, R20, PT ;  /* 0x000000140d00720c */ /* 0x000fe20003f26070 */
[----:B------:R-:W-:-:S03]  /*2810*/  IMAD.MOV.U32 R21, RZ, RZ, R13 ;  /* 0x000000ffff157224 */ /* 0x000fc600078e000d */
[----:B------:R-:W-:Y:S02]  /*2820*/  SEL R7, R12, 0x63400000, !P1 ;  /* 0x634000000c077807 */ /* 0x000fe40004800000 */
[----:B------:R-:W-:Y:S01]  /*2830*/  DFMA R10, R10, R14, R10 ;  /* 0x0000000e0a0a722b */ /* 0x000fe2000000000a */
[----:B------:R-:W-:Y:S02]  /*2840*/  FSETP.GEU.AND P1, PT, |R9|, 1.469367938527859385e-39, PT ;  /* 0x001000000900780b */ /* 0x000fe40003f2e200 */
[----:B------:R-:W-:-:S11]  /*2850*/  LOP3.LUT R7, R7, 0x800fffff, R9, 0xf8, !PT ;  /* 0x800fffff07077812 */ /* 0x000fd600078ef809 */
[----:B------:R-:W-:Y:S05]  /*2860*/  @P1 BRA `(.L_x_146) ;  /* 0x0000000000201947 */ /* 0x000fea0003800000 */
[----:B------:R-:W-:-:S04]  /*2870*/  LOP3.LUT R14, R5, 0x7ff00000, RZ, 0xc0, !PT ;  /* 0x7ff00000050e7812 */ /* 0x000fc800078ec0ff */
[----:B------:R-:W-:Y:S01]  /*2880*/  ISETP.GE.U32.AND P1, PT, R13, R14, PT ;  /* 0x0000000e0d00720c */ /* 0x000fe20003f26070 */
[----:B------:R-:W-:-:S03]  /*2890*/  IMAD.MOV.U32 R14, RZ, RZ, RZ ;  /* 0x000000ffff0e7224 */ /* 0x000fc600078e00ff */
[----:B------:R-:W-:-:S04]  /*28a0*/  SEL R15, R12, 0x63400000, !P1 ;  /* 0x634000000c0f7807 */ /* 0x000fc80004800000 */
[----:B------:R-:W-:-:S04]  /*28b0*/  LOP3.LUT R15, R15, 0x80000000, R9, 0xf8, !PT ;  /* 0x800000000f0f7812 */ /* 0x000fc800078ef809 */
[----:B------:R-:W-:-:S06]  /*28c0*/  LOP3.LUT R15, R15, 0x100000, RZ, 0xfc, !PT ;  /* 0x001000000f0f7812 */ /* 0x000fcc00078efcff */
[----:B------:R-:W-:-:S10]  /*28d0*/  DFMA R6, R6, 2, -R14 ;  /* 0x400000000606782b */ /* 0x000fd4000000080e */
[----:B------:R-:W-:-:S07]  /*28e0*/  LOP3.LUT R21, R7, 0x7ff00000, RZ, 0xc0, !PT ;  /* 0x7ff0000007157812 */ /* 0x000fce00078ec0ff */
.L_x_146:
[----:B------:R-:W-:Y:S01]  /*28f0*/  @!P0 LOP3.LUT R20, R3, 0x7ff00000, RZ, 0xc0, !PT ;  /* 0x7ff0000003148812 */ /* 0x000fe200078ec0ff */
[----:B------:R-:W-:Y:S01]  /*2900*/  VIADD R22, R21, 0xffffffff ;  /* 0xffffffff15167836 */ /* 0x000fe20000000000 */
[----:B------:R-:W-:-:S03]  /*2910*/  DMUL R14, R10, R6 ;  /* 0x000000060a0e7228 */ /* 0x000fc60000000000 */
[----:B------:R-:W-:Y:S01]  /*2920*/  VIADD R23, R20, 0xffffffff ;  /* 0xffffffff14177836 */ /* 0x000fe20000000000 */
[----:B------:R-:W-:-:S04]  /*2930*/  ISETP.GT.U32.AND P0, PT, R22, 0x7feffffe, PT ;  /* 0x7feffffe1600780c */ /* 0x000fc80003f04070 */
[----:B------:R-:W-:Y:S01]  /*2940*/  ISETP.GT.U32.OR P0, PT, R23, 0x7feffffe, P0 ;  /* 0x7feffffe1700780c */ /* 0x000fe20000704470 */
[----:B------:R-:W-:-:S08]  /*2950*/  DFMA R18, R14, -R2, R6 ;  /* 0x800000020e12722b */ /* 0x000fd00000000006 */
[----:B------:R-:W-:-:S04]  /*2960*/  DFMA R10, R10, R18, R14 ;  /* 0x000000120a0a722b */ /* 0x000fc8000000000e */
[----:B------:R-:W-:Y:S07]  /*2970*/  @P0 BRA `(.L_x_147) ;  /* 0x00000000006c0947 */ /* 0x000fee0003800000 */
        /* <DEDUP_REMOVED lines=27> */
.L_x_147:
        /* <DEDUP_REMOVED lines=16> */
.L_x_150:
[----:B------:R-:W-:Y:S01]  /*2c30*/  LOP3.LUT R13, R5, 0x80000, RZ, 0xfc, !PT ;  /* 0x00080000050d7812 */ /* 0x000fe200078efcff */
[----:B------:R-:W-:Y:S01]  /*2c40*/  IMAD.MOV.U32 R12, RZ, RZ, R4 ;  /* 0x000000ffff0c7224 */ /* 0x000fe200078e0004 */
[----:B------:R-:W-:Y:S06]  /*2c50*/  BRA `(.L_x_148) ;  /* 0x0000000000087947 */ /* 0x000fec0003800000 */
.L_x_149:
[----:B------:R-:W-:Y:S01]  /*2c60*/  LOP3.LUT R13, R9, 0x80000, RZ, 0xfc, !PT ;  /* 0x00080000090d7812 */ /* 0x000fe200078efcff */
[----:B------:R-:W-:-:S07]  /*2c70*/  IMAD.MOV.U32 R12, RZ, RZ, R8 ;  /* 0x000000ffff0c7224 */ /* 0x000fce00078e0008 */
.L_x_148:
[----:B------:R-:W-:Y:S02]  /*2c80*/  IMAD.MOV.U32 R2, RZ, RZ, R0 ;  /* 0x000000ffff027224 */ /* 0x000fe400078e0000 */
[----:B------:R-:W-:Y:S02]  /*2c90*/  IMAD.MOV.U32 R3, RZ, RZ, 0x0 ;  /* 0x00000000ff037424 */ /* 0x000fe400078e00ff */
[----:B------:R-:W-:Y:S02]  /*2ca0*/  IMAD.MOV.U32 R4, RZ, RZ, R12 ;  /* 0x000000ffff047224 */ /* 0x000fe400078e000c */
[----:B------:R-:W-:Y:S01]  /*2cb0*/  IMAD.MOV.U32 R5, RZ, RZ, R13 ;  /* 0x000000ffff057224 */ /* 0x000fe200078e000d */
[----:B------:R-:W-:Y:S06]  /*2cc0*/  RET.REL.NODEC R2 `(_Z20ParallelComputeStatsP10PopulationPd) ;  /* 0xffffffd002cc7950 */ /* 0x000fec0003c3ffff */
.L_x_151:
        /* <DEDUP_REMOVED lines=11> */
.L_x_159:


//--------------------- .nv.global.init           --------------------------
	.section	.nv.global.init,"aw",@progbits
.nv.global.init:
	.type		$str,@object
	.size		$str,(.L_0 - $str)
$str:
        /*0000*/ 	.byte	0x50, 0x6f, 0x70, 0x75, 0x6c, 0x61, 0x74, 0x69, 0x6f, 0x6e, 0x3a, 0x20, 0x6e, 0x70, 0x20, 0x3d
        /*0010*/ 	.byte	0x20, 0x25, 0x64, 0x0a, 0x00
.L_0:


//--------------------- .nv.shared._Z15MinMaxDoubleValiPdS_S_ --------------------------
	.section	.nv.shared._Z15MinMaxDoubleValiPdS_S_,"aw",@nobits
	.sectionflags	@""
	.align	8
.nv.shared._Z15MinMaxDoubleValiPdS_S_:
	.zero		17408


//--------------------- .nv.shared.reserved.0     --------------------------
	.section	.nv.shared.reserved.0,"aw",@nobits
	.weak		__nv_reservedSMEM_offset_0_alias
	.size		__nv_reservedSMEM_offset_0_alias, 0, 64
	.other		__nv_reservedSMEM_offset_0_alias,@"STO_CUDA_RESERVED_SHARED STV_DEFAULT"
__nv_reservedSMEM_offset_0_alias:
	.zero		0
	.zero		64


//--------------------- .nv.shared._Z12MinMaxIntValiPiS_S_ --------------------------
	.section	.nv.shared._Z12MinMaxIntValiPiS_S_,"aw",@nobits
	.sectionflags	@""
	.align	4
.nv.shared._Z12MinMaxIntValiPiS_S_:
	.zero		9216


//--------------------- .nv.shared._Z15CountPopulationiPiS_ii --------------------------
	.section	.nv.shared._Z15CountPopulationiPiS_ii,"aw",@nobits
	.sectionflags	@""
	.align	4
.nv.shared._Z15CountPopulationiPiS_ii:
	.zero		5120


//--------------------- .nv.shared._Z20ParallelComputeStatsP10PopulationPd --------------------------
	.section	.nv.shared._Z20ParallelComputeStatsP10PopulationPd,"aw",@nobits
	.sectionflags	@""
	.align	8
.nv.shared._Z20ParallelComputeStatsP10PopulationPd:
	.zero		41984


//--------------------- .nv.constant0._Z15MinMaxDoubleValiPdS_S_ --------------------------
	.section	.nv.constant0._Z15MinMaxDoubleValiPdS_S_,"a",@progbits
	.sectionflags	@""
	.align	4
.nv.constant0._Z15MinMaxDoubleValiPdS_S_:
	.zero		928


//--------------------- .nv.constant0._Z12MinMaxIntValiPiS_S_ --------------------------
	.section	.nv.constant0._Z12MinMaxIntValiPiS_S_,"a",@progbits
	.sectionflags	@""
	.align	4
.nv.constant0._Z12MinMaxIntValiPiS_S_:
	.zero		928


//--------------------- .nv.constant0._Z22InitializeEmptyGridIntP7i2dGrid --------------------------
	.section	.nv.constant0._Z22InitializeEmptyGridIntP7i2dGrid,"a",@progbits
	.sectionflags	@""
	.align	4
.nv.constant0._Z22InitializeEmptyGridIntP7i2dGrid:
	.zero		904


//--------------------- .nv.constant0._Z22SystemInstantEvolutionP10PopulationPd --------------------------
	.section	.nv.constant0._Z22SystemInstantEvolutionP10PopulationPd,"a",@progbits
	.sectionflags	@""
	.align	4
.nv.constant0._Z22SystemInstantEvolutionP10PopulationPd:
	.zero		912


//--------------------- .nv.constant0._Z18ParticleGenerationP7i2dGridS0_P10PopulationPiii --------------------------
	.section	.nv.constant0._Z18ParticleGenerationP7i2dGridS0_P10PopulationPiii,"a",@progbits
	.sectionflags	@""
	.align	4
.nv.constant0._Z18ParticleGenerationP7i2dGridS0_P10PopulationPiii:
	.zero		936


//--------------------- .nv.constant0._Z15CountPopulationiPiS_ii --------------------------
	.section	.nv.constant0._Z15CountPopulationiPiS_ii,"a",@progbits
	.sectionflags	@""
	.align	4
.nv.constant0._Z15CountPopulationiPiS_ii:
	.zero		928


//--------------------- .nv.constant0._Z15GeneratingFieldP7i2dGridiPi --------------------------
	.section	.nv.constant0._Z15GeneratingFieldP7i2dGridiPi,"a",@progbits
	.sectionflags	@""
	.align	4
.nv.constant0._Z15GeneratingFieldP7i2dGridiPi:
	.zero		920


//--------------------- .nv.constant0._Z15ComptPopulationP10PopulationPdd --------------------------
	.section	.nv.constant0._Z15ComptPopulationP10PopulationPdd,"a",@progbits
	.sectionflags	@""
	.align	4
.nv.constant0._Z15ComptPopulationP10PopulationPdd:
	.zero		920


//--------------------- .nv.constant0._Z10ForceComptPd8particleS0_ --------------------------
	.section	.nv.constant0._Z10ForceComptPd8particleS0_,"a",@progbits
	.sectionflags	@""
	.align	4
.nv.constant0._Z10ForceComptPd8particleS0_:
	.zero		1016


//--------------------- .nv.constant0._Z11newparticleP8particleddddd --------------------------
	.section	.nv.constant0._Z11newparticleP8particleddddd,"a",@progbits
	.sectionflags	@""
	.align	4
.nv.constant0._Z11newparticleP8particleddddd:
	.zero		944


//--------------------- .nv.constant0._Z20ParallelComputeStatsP10PopulationPd --------------------------
	.section	.nv.constant0._Z20ParallelComputeStatsP10PopulationPd,"a",@progbits
	.sectionflags	@""
	.align	4
.nv.constant0._Z20ParallelComputeStatsP10PopulationPd:
	.zero		912


//--------------------- SYMBOLS --------------------------

	.type		.nv.reservedSmem.offset0,@object
	.size		.nv.reservedSmem.offset0,0x4
	.type		.nv.reservedSmem.cap,@object
	.size		.nv.reservedSmem.cap,0x4
	.type		vprintf,@function
